	.target	sm_90a

	.elftype	@"ET_EXEC"


//--------------------- .note.nv.tkinfo           --------------------------
	.section	.note.nv.tkinfo,"",@"SHT_NOTE"
	.sectionflags	@"SHF_NOTE_NV_TKINFO"
	.tkinfo
        /*0018*/ 	.word	0x00000002
        /*0030*/ 	.string	""
        /*0030*/ 	.string	"ptxas"
        /*0030*/ 	.string	"Cuda compilation tools, release 13.0, V13.0.88"
        /*0030*/ 	.string	"Build cuda_13.0.r13.0/compiler.36424714_0"
        /*0030*/ 	.string	"-v  -suppress-debug-info  -lineinfo  -arch sm_90a "



//--------------------- .note.nv.cuinfo           --------------------------
	.section	.note.nv.cuinfo,"",@"SHT_NOTE"
	.sectionflags	@"SHF_NOTE_NV_CUINFO"
        /*0018*/ 	.short	0x0002
        /*001a*/ 	.short	0x005a
        /*001c*/ 	.short	0x0082
	.zero		2


//--------------------- .nv.info                  --------------------------
	.section	.nv.info,"",@"SHT_CUDA_INFO"
	.align	4


	//----- nvinfo : EIATTR_REGCOUNT
	.align		4
        /*0000*/ 	.byte	0x04, 0x2f
        /*0002*/ 	.short	(.L_1 - .L_0)
	.align		4
.L_0:
        /*0004*/ 	.word	index@(gluon_wgmma)
        /*0008*/ 	.word	0x000000ff


	//----- nvinfo : EIATTR_FRAME_SIZE
	.align		4
.L_1:
        /*000c*/ 	.byte	0x04, 0x11
        /*000e*/ 	.short	(.L_3 - .L_2)
	.align		4
.L_2:
        /*0010*/ 	.word	index@(gluon_wgmma)
        /*0014*/ 	.word	0x00000200


	//----- nvinfo : EIATTR_MIN_STACK_SIZE
	.align		4
.L_3:
        /*0018*/ 	.byte	0x04, 0x12
        /*001a*/ 	.short	(.L_5 - .L_4)
	.align		4
.L_4:
        /*001c*/ 	.word	index@(gluon_wgmma)
        /*0020*/ 	.word	0x00000200
.L_5:


//--------------------- .nv.compat                --------------------------
	.section	.nv.compat,"",@"SHT_CUDA_COMPAT_INFO"
	.align	4
        /*0000*/ 	.byte	0x02, 0x09, 0x01, 0x00, 0x02, 0x02, 0x04, 0x00, 0x02, 0x05, 0x05, 0x00, 0x03, 0x07, 0x01, 0x01
        /*0010*/ 	.byte	0x02, 0x03, 0x03, 0x00, 0x02, 0x06, 0x01, 0x00, 0x04, 0x0b, 0x08, 0x00, 0x00, 0x00, 0x00, 0x00
        /*0020*/ 	.byte	0x00, 0x00, 0x00, 0x00


//--------------------- .nv.info.gluon_wgmma      --------------------------
	.section	.nv.info.gluon_wgmma,"",@"SHT_CUDA_INFO"
	.sectionflags	@""
	.align	4


	//----- nvinfo : EIATTR_CUDA_API_VERSION
	.align		4
        /*0000*/ 	.byte	0x04, 0x37
        /*0002*/ 	.short	(.L_7 - .L_6)
.L_6:
        /*0004*/ 	.word	0x00000082


	//----- nvinfo : EIATTR_KPARAM_INFO
	.align		4
.L_7:
        /*0008*/ 	.byte	0x04, 0x17
        /*000a*/ 	.short	(.L_9 - .L_8)
.L_8:
        /*000c*/ 	.word	0x00000000
        /*0010*/ 	.short	0x000a
        /*0012*/ 	.short	0x0048
        /*0014*/ 	.byte	0x00, 0xf4, 0x21, 0x00


	//----- nvinfo : EIATTR_KPARAM_INFO
	.align		4
.L_9:
        /*0018*/ 	.byte	0x04, 0x17
        /*001a*/ 	.short	(.L_11 - .L_10)
.L_10:
        /*001c*/ 	.word	0x00000000
        /*0020*/ 	.short	0x0009
        /*0022*/ 	.short	0x0040
        /*0024*/ 	.byte	0x00, 0xf4, 0x21, 0x00


	//----- nvinfo : EIATTR_KPARAM_INFO
	.align		4
.L_11:
        /*0028*/ 	.byte	0x04, 0x17
        /*002a*/ 	.short	(.L_13 - .L_12)
.L_12:
        /*002c*/ 	.word	0x00000000
        /*0030*/ 	.short	0x0008
        /*0032*/ 	.short	0x0038
        /*0034*/ 	.byte	0x00, 0xf0, 0x21, 0x00


	//----- nvinfo : EIATTR_KPARAM_INFO
	.align		4
.L_13:
        /*0038*/ 	.byte	0x04, 0x17
        /*003a*/ 	.short	(.L_15 - .L_14)
.L_14:
        /*003c*/ 	.word	0x00000000
        /*0040*/ 	.short	0x0007
        /*0042*/ 	.short	0x0030
        /*0044*/ 	.byte	0x00, 0xf0, 0x21, 0x00


	//----- nvinfo : EIATTR_KPARAM_INFO
	.align		4
.L_15:
        /*0048*/ 	.byte	0x04, 0x17
        /*004a*/ 	.short	(.L_17 - .L_16)
.L_16:
        /*004c*/ 	.word	0x00000000
        /*0050*/ 	.short	0x0006
        /*0052*/ 	.short	0x0028
        /*0054*/ 	.byte	0x00, 0xf0, 0x21, 0x00


	//----- nvinfo : EIATTR_KPARAM_INFO
	.align		4
.L_17:
        /*0058*/ 	.byte	0x04, 0x17
        /*005a*/ 	.short	(.L_19 - .L_18)
.L_18:
        /*005c*/ 	.word	0x00000000
        /*0060*/ 	.short	0x0005
        /*0062*/ 	.short	0x0020
        /*0064*/ 	.byte	0x00, 0xf0, 0x11, 0x00


	//----- nvinfo : EIATTR_KPARAM_INFO
	.align		4
.L_19:
        /*0068*/ 	.byte	0x04, 0x17
        /*006a*/ 	.short	(.L_21 - .L_20)
.L_20:
        /*006c*/ 	.word	0x00000000
        /*0070*/ 	.short	0x0004
        /*0072*/ 	.short	0x001c
        /*0074*/ 	.byte	0x00, 0xf0, 0x11, 0x00


	//----- nvinfo : EIATTR_KPARAM_INFO
	.align		4
.L_21:
        /*0078*/ 	.byte	0x04, 0x17
        /*007a*/ 	.short	(.L_23 - .L_22)
.L_22:
        /*007c*/ 	.word	0x00000000
        /*0080*/ 	.short	0x0003
        /*0082*/ 	.short	0x0018
        /*0084*/ 	.byte	0x00, 0xf0, 0x11, 0x00


	//----- nvinfo : EIATTR_KPARAM_INFO
	.align		4
.L_23:
        /*0088*/ 	.byte	0x04, 0x17
        /*008a*/ 	.short	(.L_25 - .L_24)
.L_24:
        /*008c*/ 	.word	0x00000000
        /*0090*/ 	.short	0x0002
        /*0092*/ 	.short	0x0010
        /*0094*/ 	.byte	0x00, 0xf4, 0x21, 0x00


	//----- nvinfo : EIATTR_KPARAM_INFO
	.align		4
.L_25:
        /*0098*/ 	.byte	0x04, 0x17
        /*009a*/ 	.short	(.L_27 - .L_26)
.L_26:
        /*009c*/ 	.word	0x00000000
        /*00a0*/ 	.short	0x0001
        /*00a2*/ 	.short	0x0008
        /*00a4*/ 	.byte	0x00, 0xf4, 0x21, 0x00


	//----- nvinfo : EIATTR_KPARAM_INFO
	.align		4
.L_27:
        /*00a8*/ 	.byte	0x04, 0x17
        /*00aa*/ 	.short	(.L_29 - .L_28)
.L_28:
        /*00ac*/ 	.word	0x00000000
        /*00b0*/ 	.short	0x0000
        /*00b2*/ 	.short	0x0000
        /*00b4*/ 	.byte	0x00, 0xf4, 0x21, 0x00


	//----- nvinfo : EIATTR_SPARSE_MMA_MASK
	.align		4
.L_29:
        /*00b8*/ 	.byte	0x03, 0x50
        /*00ba*/ 	.short	0x0000


	//----- nvinfo : EIATTR_MAXREG_COUNT
	.align		4
        /*00bc*/ 	.byte	0x03, 0x1b
        /*00be*/ 	.short	0x00ff


	//----- nvinfo : EIATTR_NUM_BARRIERS
	.align		4
        /*00c0*/ 	.byte	0x02, 0x4c
        /*00c2*/ 	.byte	0x01
	.zero		1


	//----- nvinfo : EIATTR_ANNOTATIONS
	.align		4
        /*00c4*/ 	.byte	0x04, 0x55
        /*00c6*/ 	.short	(.L_31 - .L_30)


	//   ....[0]....
.L_30:
        /*00c8*/ 	.word	0x00000001
        /*00cc*/ 	.byte	0x70, 0x11, 0x00, 0x00, 0x01, 0x00, 0x00, 0x00, 0xb0, 0x11, 0x00, 0x00, 0x01, 0x00, 0x00, 0x00
        /* <DEDUP_REMOVED lines=162> */
        /*0afc*/ 	.byte	0x10, 0x3d, 0x00, 0x00, 0x01, 0x00, 0x00, 0x00, 0x40, 0x3d, 0x00, 0x00


	//----- nvinfo : EIATTR_MERCURY_ISA_VERSION
	.align		4
.L_31:
        /*0b08*/ 	.byte	0x03, 0x5f
        /*0b0a*/ 	.short	0x0101


	//----- nvinfo : EIATTR_INT_WARP_WIDE_INSTR_OFFSETS
	.align		4
        /*0b0c*/ 	.byte	0x04, 0x31
        /*0b0e*/ 	.short	(.L_33 - .L_32)


	//   ....[0]....
.L_32:
        /*0b10*/ 	.word	0x00001c40


	//   ....[1]....
        /*0b14*/ 	.word	0x00001c60


	//   ....[2]....
        /*0b18*/ 	.word	0x00001c70


	//   ....[3]....
        /*0b1c*/ 	.word	0x00001d50


	//   ....[4]....
        /*0b20*/ 	.word	0x00002900


	//   ....[5]....
        /*0b24*/ 	.word	0x00002910


	//   ....[6]....
        /*0b28*/ 	.word	0x00002980


	//   ....[7]....
        /*0b2c*/ 	.word	0x00002990


	//   ....[8]....
        /*0b30*/ 	.word	0x00003f60


	//   ....[9]....
        /*0b34*/ 	.word	0x00003f80


	//----- nvinfo : EIATTR_COOP_GROUP_MASK_REGIDS
	.align		4
.L_33:
        /*0b38*/ 	.byte	0x04, 0x29
        /*0b3a*/ 	.short	(.L_35 - .L_34)


	//   ....[0]....
.L_34:
        /*0b3c*/ 	.word	0xffffffff


	//   ....[1]....
        /*0b40*/ 	.word	0xffffffff


	//   ....[2]....
        /*0b44*/ 	.word	0xffffffff


	//----- nvinfo : EIATTR_COOP_GROUP_INSTR_OFFSETS
	.align		4
.L_35:
        /*0b48*/ 	.byte	0x04, 0x28
        /*0b4a*/ 	.short	(.L_37 - .L_36)


	//   ....[0]....
.L_36:
        /*0b4c*/ 	.word	0x00000170


	//   ....[1]....
        /*0b50*/ 	.word	0x00000710


	//   ....[2]....
        /*0b54*/ 	.word	0x00000d00


	//----- nvinfo : EIATTR_MBARRIER_INSTR_OFFSETS
	.align		4
.L_37:
        /*0b58*/ 	.byte	0x04, 0x39
        /*0b5a*/ 	.short	(.L_39 - .L_38)


	//   ....[0]....
.L_38:
        /*0b5c*/ 	.word	0x00001dd0
        /*0b60*/ 	.word	0x000000ff
        /*0b64*/ 	.word	0x00024000
        /*0b68*/ 	.short	0x0100
        /*0b6a*/ 	.byte	0x2a
	.zero		1


	//   ....[1]....
        /*0b6c*/ 	.word	0x00001df0
        /*0b70*/ 	.word	0x000000ff
        /*0b74*/ 	.word	0x00024008
        /*0b78*/ 	.short	0x0100
        /*0b7a*/ 	.byte	0x2a
	.zero		1


	//   ....[2]....
        /*0b7c*/ 	.word	0x00001e10
        /*0b80*/ 	.word	0x000000ff
        /*0b84*/ 	.word	0x00024010
        /*0b88*/ 	.short	0x0100
        /*0b8a*/ 	.byte	0x2a
	.zero		1


	//   ....[3]....
        /*0b8c*/ 	.word	0x00002a40
        /*0b90*/ 	.word	0x000000ff
        /*0b94*/ 	.word	0x00024000
        /*0b98*/ 	.short	0x010a
        /*0b9a*/ 	.byte	0x18
	.zero		1


	//   ....[4]....
        /*0b9c*/ 	.word	0x00003870
        /*0ba0*/ 	.word	0x000000ff
        /*0ba4*/ 	.word	0x00024000
        /*0ba8*/ 	.short	0x0108
        /*0baa*/ 	.byte	0x2a
	.zero		1


	//   ....[5]....
        /*0bac*/ 	.word	0x000038f0
        /*0bb0*/ 	.word	0x000000ff
        /*0bb4*/ 	.word	0x00024008
        /*0bb8*/ 	.short	0x0108
        /*0bba*/ 	.byte	0x2a
	.zero		1


	//   ....[6]....
        /*0bbc*/ 	.word	0x00003d60
        /*0bc0*/ 	.word	0x000000ff
        /*0bc4*/ 	.word	0x00024010
        /*0bc8*/ 	.short	0x0108
        /*0bca*/ 	.byte	0x2a
	.zero		1


	//   ....[7]....
        /*0bcc*/ 	.word	0x00004930
        /*0bd0*/ 	.word	0x000000ff
        /*0bd4*/ 	.word	0x00024000
        /*0bd8*/ 	.short	0x010a
        /*0bda*/ 	.byte	0x18
	.zero		1


	//----- nvinfo : EIATTR_NUM_MBARRIERS
	.align		4
.L_39:
        /*0bdc*/ 	.byte	0x03, 0x38
        /*0bde*/ 	.short	0x0003


	//----- nvinfo : EIATTR_EXIT_INSTR_OFFSETS
	.align		4
        /*0be0*/ 	.byte	0x04, 0x1c
        /*0be2*/ 	.short	(.L_41 - .L_40)


	//   ....[0]....
.L_40:
        /*0be4*/ 	.word	0x00004920


	//----- nvinfo : EIATTR_REQNTID
	.align		4
.L_41:
        /*0be8*/ 	.byte	0x04, 0x10
        /*0bea*/ 	.short	(.L_43 - .L_42)
.L_42:
        /*0bec*/ 	.word	0x00000080
        /*0bf0*/ 	.word	0x00000001
        /*0bf4*/ 	.word	0x00000001


	//----- nvinfo : EIATTR_CRS_STACK_SIZE
	.align		4
.L_43:
        /*0bf8*/ 	.byte	0x04, 0x1e
        /*0bfa*/ 	.short	(.L_45 - .L_44)
.L_44:
        /*0bfc*/ 	.word	0x00000000


	//----- nvinfo : EIATTR_CBANK_PARAM_SIZE
	.align		4
.L_45:
        /*0c00*/ 	.byte	0x03, 0x19
        /*0c02*/ 	.short	0x0050


	//----- nvinfo : EIATTR_PARAM_CBANK
	.align		4
        /*0c04*/ 	.byte	0x04, 0x0a
        /*0c06*/ 	.short	(.L_47 - .L_46)
	.align		4
.L_46:
        /*0c08*/ 	.word	index@(.nv.constant0.gluon_wgmma)
        /*0c0c*/ 	.short	0x0210
        /*0c0e*/ 	.short	0x0050


	//----- nvinfo : EIATTR_SW_WAR
	.align		4
.L_47:
        /*0c10*/ 	.byte	0x04, 0x36
        /*0c12*/ 	.short	(.L_49 - .L_48)
.L_48:
        /*0c14*/ 	.word	0x00000008
.L_49:


//--------------------- .nv.callgraph             --------------------------
	.section	.nv.callgraph,"",@"SHT_CUDA_CALLGRAPH"
	.align	4
	.sectionentsize	8
	.align		4
        /*0000*/ 	.word	0x00000000
	.align		4
        /*0004*/ 	.word	0xffffffff
	.align		4
        /*0008*/ 	.word	0x00000000
	.align		4
        /*000c*/ 	.word	0xfffffffe
	.align		4
        /*0010*/ 	.word	0x00000000
	.align		4
        /*0014*/ 	.word	0xfffffffd
	.align		4
        /*0018*/ 	.word	0x00000000
	.align		4
        /*001c*/ 	.word	0xfffffffc


//--------------------- .text.gluon_wgmma         --------------------------
	.section	.text.gluon_wgmma,"ax",@progbits
	.align	128
        .global         gluon_wgmma
        .type           gluon_wgmma,@function
        .size           gluon_wgmma,(.L_x_52 - gluon_wgmma)
        .other          gluon_wgmma,@"STO_CUDA_ENTRY STV_DEFAULT"
gluon_wgmma:
.text.gluon_wgmma:
[----:B------:R-:W1:Y:S01]  /*0000*/  LDC R1, c[0x0][0x28] ;  /* 0x00000a00ff017b82 */ /* 0x000e620000000800 */
[----:B------:R-:W2:Y:S07]  /*0010*/  S2R R3, SR_TID.X ;  /* 0x0000000000037919 */ /* 0x000eae0000002100 */
[----:B------:R-:W3:Y:S01]  /*0020*/  S2UR UR5, SR_CgaCtaId ;  /* 0x00000000000579c3 */ /* 0x000ee20000008800 */
[----:B------:R-:W-:Y:S01]  /*0030*/  UMOV UR42, 0x400 ;  /* 0x00000400002a7882 */ /* 0x000fe20000000000 */
[----:B------:R-:W-:Y:S01]  /*0040*/  ULDC UR7, c[0x0][0xc] ;  /* 0x0000030000077ab9 */ /* 0x000fe20000000800 */
[----:B------:R-:W-:Y:S01]  /*0050*/  ULDC UR8, c[0x0][0x10] ;  /* 0x0000040000087ab9 */ /* 0x000fe20000000800 */
[----:B------:R-:W-:Y:S01]  /*0060*/  ULDC.64 UR12, c[0x0][0x250] ;  /* 0x00009400000c7ab9 */ /* 0x000fe20000000a00 */
[----:B------:R-:W-:Y:S01]  /*0070*/  UMOV UR41, URZ ;  /* 0x0000003f00297c82 */ /* 0x000fe20008000000 */
[----:B------:R-:W-:Y:S01]  /*0080*/  BSSY B0, `(.L_x_0) ;  /* 0x000001e000007945 */ /* 0x000fe20003800000 */
[----:B-1----:R-:W-:Y:S01]  /*0090*/  VIADD R1, R1, 0xfffffe00 ;  /* 0xfffffe0001017836 */ /* 0x002fe20000000000 */
[----:B------:R-:W1:Y:S08]  /*00a0*/  LDC R6, c[0x0][0x228] ;  /* 0x00008a00ff067b82 */ /* 0x000e700000000800 */
[----:B------:R-:W4:Y:S08]  /*00b0*/  LDC R13, c[0x0][0x230] ;  /* 0x00008c00ff0d7b82 */ /* 0x000f300000000800 */
[----:B------:R-:W-:Y:S01]  /*00c0*/  S2UR UR4, SR_CTAID.Y ;  /* 0x00000000000479c3 */ /* 0x000fe20000002600 */
[----:B---3--:R-:W-:Y:S01]  /*00d0*/  ULEA UR42, UR5, UR42, 0x18 ;  /* 0x0000002a052a7291 */ /* 0x008fe2000f8ec03f */
[----:B--2---:R-:W-:-:S06]  /*00e0*/  LOP3.LUT R2, R3, 0x7f, RZ, 0xc0, !PT ;  /* 0x0000007f03027812 */ /* 0x004fcc00078ec0ff */
[----:B------:R-:W2:Y:S01]  /*00f0*/  S2UR UR6, SR_CTAID.Z ;  /* 0x00000000000679c3 */ /* 0x000ea20000002700 */
[----:B-1----:R-:W-:Y:S01]  /*0100*/  VIADD R6, R6, 0xffffffff ;  /* 0xffffffff06067836 */ /* 0x002fe20000000000 */
[C---:B------:R-:W-:Y:S02]  /*0110*/  ISETP.GE.U32.AND P0, PT, R2.reuse, 0x20, PT ;  /* 0x000000200200780c */ /* 0x040fe40003f06070 */
[C---:B------:R-:W-:Y:S02]  /*0120*/  ISETP.NE.U32.AND P2, PT, R2.reuse, RZ, PT ;  /* 0x000000ff0200720c */ /* 0x040fe40003f45070 */
[----:B------:R-:W-:Y:S02]  /*0130*/  LEA R12, R2, UR42, 0x2 ;  /* 0x0000002a020c7c11 */ /* 0x000fe4000f8e10ff */
[----:B------:R-:W1:Y:S01]  /*0140*/  S2UR UR5, SR_CTAID.X ;  /* 0x00000000000579c3 */ /* 0x000e620000002500 */
[----:B----4-:R-:W-:-:S06]  /*0150*/  VIADD R9, R13, 0xffffffff ;  /* 0xffffffff0d097836 */ /* 0x010fcc0000000000 */
[----:B------:R3:W-:Y:S01]  /*0160*/  @!P0 STS [R12], RZ ;  /* 0x000000ff0c008388 */ /* 0x0007e20000000800 */
[----:B------:R-:W-:-:S03]  /*0170*/  NOP ;  /* 0x0000000000007918 */ /* 0x000fc60000000000 */
[----:B------:R3:W-:Y:S01]  /*0180*/  @!P2 STS [UR42+0x24], R6 ;  /* 0x00002406ff00a988 */ /* 0x0007e2000800082a */
[----:B--2---:R-:W-:-:S03]  /*0190*/  UIMAD UR6, UR6, UR8, UR4 ;  /* 0x00000008060672a4 */ /* 0x004fc6000f8e0204 */
[----:B------:R3:W-:Y:S01]  /*01a0*/  @!P2 STS [UR42+0x20], R9 ;  /* 0x00002009ff00a988 */ /* 0x0007e2000800082a */
[----:B-1----:R-:W-:-:S04]  /*01b0*/  UIMAD UR6, UR6, UR7, UR5 ;  /* 0x00000007060672a4 */ /* 0x002fc8000f8e0205 */
[----:B------:R-:W-:-:S04]  /*01c0*/  UIMAD UR10, UR6, 0x180, URZ ;  /* 0x00000180060a78a4 */ /* 0x000fc8000f8e023f */
[----:B------:R-:W-:-:S04]  /*01d0*/  UIADD3 UR6, UP0, UR10, UR12, URZ ;  /* 0x0000000c0a067290 */ /* 0x000fc8000ff1e03f */
[----:B------:R-:W-:Y:S01]  /*01e0*/  ULEA.HI.X.SX32 UR7, UR10, UR13, 0x1, UP0 ;  /* 0x0000000d0a077291 */ /* 0x000fe200080f0e3f */
[----:B---3--:R-:W-:Y:S11]  /*01f0*/  @P2 BRA `(.L_x_1) ;  /* 0x0000000000182947 */ /* 0x008ff60003800000 */
[----:B------:R-:W1:Y:S01]  /*0200*/  LDS R0, [UR42+0x8] ;  /* 0x0000082aff007984 */ /* 0x000e620008000800 */
[----:B------:R-:W2:Y:S01]  /*0210*/  LDC.64 R10, c[0x0][0x210] ;  /* 0x00008400ff0a7b82 */ /* 0x000ea20000000a00 */
[----:B------:R-:W-:Y:S02]  /*0220*/  IMAD.MOV.U32 R5, RZ, RZ, 0x70 ;  /* 0x00000070ff057424 */ /* 0x000fe400078e00ff */
[----:B--2---:R2:W-:Y:S03]  /*0230*/  STS.64 [UR42], R10 ;  /* 0x0000000aff007988 */ /* 0x0045e60008000a2a */
[----:B-1----:R-:W-:-:S05]  /*0240*/  LOP3.LUT R0, R0, 0x10, R5, 0xd8, !PT ;  /* 0x0000001000007812 */ /* 0x002fca00078ed805 */
[----:B------:R2:W-:Y:S02]  /*0250*/  STS [UR42+0x8], R0 ;  /* 0x00000800ff007988 */ /* 0x0005e4000800082a */
.L_x_1:
[----:B------:R-:W-:Y:S05]  /*0260*/  BSYNC B0 ;  /* 0x0000000000007941 */ /* 0x000fea0003800000 */
.L_x_0:
[----:B------:R-:W-:Y:S04]  /*0270*/  BSSY B0, `(.L_x_2) ;  /* 0x000000a000007945 */ /* 0x000fe80003800000 */
[----:B------:R-:W-:Y:S05]  /*0280*/  @P2 BRA `(.L_x_3) ;  /* 0x0000000000202947 */ /* 0x000fea0003800000 */
[----:B--2---:R-:W1:Y:S01]  /*0290*/  LDS R0, [UR42+0x34] ;  /* 0x0000342aff007984 */ /* 0x004e620008000800 */
[----:B------:R-:W-:Y:S02]  /*02a0*/  IMAD.MOV.U32 R5, RZ, RZ, 0x3f000000 ;  /* 0x3f000000ff057424 */ /* 0x000fe400078e00ff */
[----:B------:R-:W-:Y:S01]  /*02b0*/  @!P2 IMAD.MOV.U32 R4, RZ, RZ, 0xff ;  /* 0x000000ffff04a424 */ /* 0x000fe200078e00ff */
[----:B------:R-:W2:Y:S02]  /*02c0*/  @!P2 LDS R7, [UR42+0x38] ;  /* 0x0000382aff07a984 */ /* 0x000ea40008000800 */
[----:B-1----:R-:W-:Y:S02]  /*02d0*/  LOP3.LUT R0, R0, 0xff000000, R5, 0xb8, !PT ;  /* 0xff00000000007812 */ /* 0x002fe400078eb805 */
[----:B--2---:R-:W-:-:S03]  /*02e0*/  @!P2 LOP3.LUT R4, R7, 0xff, R4, 0xb8, !PT ;  /* 0x000000ff0704a812 */ /* 0x004fc600078eb804 */
[----:B------:R1:W-:Y:S04]  /*02f0*/  STS [UR42+0x34], R0 ;  /* 0x00003400ff007988 */ /* 0x0003e8000800082a */
[----:B------:R1:W-:Y:S02]  /*0300*/  @!P2 STS [UR42+0x38], R4 ;  /* 0x00003804ff00a988 */ /* 0x0003e4000800082a */
.L_x_3:
[----:B------:R-:W-:Y:S05]  /*0310*/  BSYNC B0 ;  /* 0x0000000000007941 */ /* 0x000fea0003800000 */
.L_x_2:
[----:B------:R-:W-:Y:S04]  /*0320*/  BSSY B0, `(.L_x_4) ;  /* 0x000000e000007945 */ /* 0x000fe80003800000 */
[----:B------:R-:W-:Y:S05]  /*0330*/  @P2 BRA `(.L_x_5) ;  /* 0x0000000000302947 */ /* 0x000fea0003800000 */
[----:B-1----:R-:W1:Y:S01]  /*0340*/  LDS R4, [UR42+0x34] ;  /* 0x0000342aff047984 */ /* 0x002e620008000800 */
[----:B--2---:R-:W2:Y:S03]  /*0350*/  LDC.64 R10, c[0x0][0x238] ;  /* 0x00008e00ff0a7b82 */ /* 0x004ea60000000a00 */
[----:B------:R-:W3:Y:S01]  /*0360*/  LDS R0, [UR42+0x1c] ;  /* 0x00001c2aff007984 */ /* 0x000ee20008000800 */
[C---:B--2---:R-:W-:Y:S01]  /*0370*/  SHF.L.U64.HI R8, R10.reuse, 0x1, R11 ;  /* 0x000000010a087819 */ /* 0x044fe2000001020b */
[----:B------:R-:W-:-:S03]  /*0380*/  IMAD.SHL.U32 R5, R10, 0x2, RZ ;  /* 0x000000020a057824 */ /* 0x000fc600078e00ff */
[--C-:B------:R-:W-:Y:S02]  /*0390*/  SHF.R.U32.HI R7, RZ, 0x4, R8.reuse ;  /* 0x00000004ff077819 */ /* 0x100fe40000011608 */
[----:B------:R-:W-:-:S05]  /*03a0*/  SHF.R.U64 R5, R5, 0x4, R8 ;  /* 0x0000000405057819 */ /* 0x000fca0000001208 */
[----:B------:R4:W-:Y:S01]  /*03b0*/  STS [UR42+0xc], R5 ;  /* 0x00000c05ff007988 */ /* 0x0009e2000800082a */
[----:B-1----:R-:W-:Y:S02]  /*03c0*/  LOP3.LUT R4, R4, 0x7, RZ, 0xb8, !PT ;  /* 0x0000000704047812 */ /* 0x002fe400078eb8ff */
[----:B---3--:R-:W-:-:S03]  /*03d0*/  LOP3.LUT R0, R0, 0xf, R7, 0xb8, !PT ;  /* 0x0000000f00007812 */ /* 0x008fc600078eb807 */
[----:B------:R4:W-:Y:S04]  /*03e0*/  STS [UR42+0x34], R4 ;  /* 0x00003404ff007988 */ /* 0x0009e8000800082a */
[----:B------:R4:W-:Y:S02]  /*03f0*/  STS [UR42+0x1c], R0 ;  /* 0x00001c00ff007988 */ /* 0x0009e4000800082a */
.L_x_5:
[----:B------:R-:W-:Y:S05]  /*0400*/  BSYNC B0 ;  /* 0x0000000000007941 */ /* 0x000fea0003800000 */
.L_x_4:
[----:B------:R-:W-:Y:S04]  /*0410*/  BSSY B1, `(.L_x_6) ;  /* 0x000001a000017945 */ /* 0x000fe80003800000 */
[----:B------:R-:W-:Y:S04]  /*0420*/  BSSY B0, `(.L_x_7) ;  /* 0x0000015000007945 */ /* 0x000fe80003800000 */
[----:B------:R-:W-:Y:S05]  /*0430*/  @P2 BRA `(.L_x_8) ;  /* 0x0000000000202947 */ /* 0x000fea0003800000 */
[----:B-12-4-:R-:W1:Y:S02]  /*0440*/  LDS R0, [UR42+0x34] ;  /* 0x0000342aff007984 */ /* 0x016e640008000800 */
[----:B-1----:R-:W-:-:S05]  /*0450*/  LOP3.LUT R0, R0, 0x38, RZ, 0xb8, !PT ;  /* 0x0000003800007812 */ /* 0x002fca00078eb8ff */
[----:B------:R1:W-:Y:S01]  /*0460*/  STS [UR42+0x34], R0 ;  /* 0x00003400ff007988 */ /* 0x0003e2000800082a */
[----:B------:R-:W-:Y:S05]  /*0470*/  @P2 BRA `(.L_x_9) ;  /* 0x0000000000202947 */ /* 0x000fea0003800000 */
[----:B-1----:R-:W1:Y:S01]  /*0480*/  LDS R0, [UR42+0x8] ;  /* 0x0000082aff007984 */ /* 0x002e620008000800 */
[----:B------:R-:W-:-:S05]  /*0490*/  IMAD.MOV.U32 R5, RZ, RZ, 0x780 ;  /* 0x00000780ff057424 */ /* 0x000fca00078e00ff */
[----:B-1----:R-:W-:-:S05]  /*04a0*/  LOP3.LUT R0, R0, 0x300, R5, 0xd8, !PT ;  /* 0x0000030000007812 */ /* 0x002fca00078ed805 */
[----:B------:R3:W-:Y:S02]  /*04b0*/  STS [UR42+0x8], R0 ;  /* 0x00000800ff007988 */ /* 0x0007e4000800082a */
.L_x_8:
[----:B------:R-:W-:Y:S05]  /*04c0*/  @P2 BRA `(.L_x_10) ;  /* 0x0000000000282947 */ /* 0x000fea0003800000 */
[----:B-1234-:R-:W1:Y:S02]  /*04d0*/  LDS R0, [UR42+0x8] ;  /* 0x0000082aff007984 */ /* 0x01ee640008000800 */
[----:B-1----:R-:W-:-:S05]  /*04e0*/  LOP3.LUT R0, R0, 0x1800, RZ, 0xb8, !PT ;  /* 0x0000180000007812 */ /* 0x002fca00078eb8ff */
[----:B------:R2:W-:Y:S02]  /*04f0*/  STS [UR42+0x8], R0 ;  /* 0x00000800ff007988 */ /* 0x0005e4000800082a */
.L_x_9:
[----:B------:R-:W-:Y:S05]  /*0500*/  @P2 BREAK B0 ;  /* 0x0000000000002942 */ /* 0x000fea0003800000 */
[----:B------:R-:W-:Y:S05]  /*0510*/  @P2 BRA `(.L_x_11) ;  /* 0x0000000000242947 */ /* 0x000fea0003800000 */
[----:B------:R-:W3:Y:S01]  /*0520*/  LDS R5, [UR42+0x8] ;  /* 0x0000082aff057984 */ /* 0x000ee20008000800 */
[----:B-12---:R-:W-:-:S05]  /*0530*/  IMAD.MOV.U32 R0, RZ, RZ, 0x6000 ;  /* 0x00006000ff007424 */ /* 0x006fca00078e00ff */
[----:B---3--:R-:W-:-:S04]  /*0540*/  LOP3.LUT R0, R5, 0x6000, R0, 0xd8, !PT ;  /* 0x0000600005007812 */ /* 0x008fc800078ed800 */
[----:B------:R-:W-:-:S05]  /*0550*/  LOP3.LUT R0, R0, 0x400000, RZ, 0xb8, !PT ;  /* 0x0040000000007812 */ /* 0x000fca00078eb8ff */
[----:B------:R1:W-:Y:S02]  /*0560*/  STS [UR42+0x8], R0 ;  /* 0x00000800ff007988 */ /* 0x0003e4000800082a */
.L_x_10:
[----:B------:R-:W-:Y:S05]  /*0570*/  BSYNC B0 ;  /* 0x0000000000007941 */ /* 0x000fea0003800000 */
.L_x_7:
[----:B-1234-:R-:W1:Y:S02]  /*0580*/  @!P2 LDS R0, [UR42+0x8] ;  /* 0x0000082aff00a984 */ /* 0x01ee640008000800 */
[----:B-1----:R-:W-:-:S05]  /*0590*/  @!P2 LOP3.LUT R0, R0, 0x8000, RZ, 0xb8, !PT ;  /* 0x000080000000a812 */ /* 0x002fca00078eb8ff */
[----:B------:R3:W-:Y:S02]  /*05a0*/  @!P2 STS [UR42+0x8], R0 ;  /* 0x00000800ff00a988 */ /* 0x0007e4000800082a */
.L_x_11:
[----:B------:R-:W-:Y:S05]  /*05b0*/  BSYNC B1 ;  /* 0x0000000000017941 */ /* 0x000fea0003800000 */
.L_x_6:
[----:B------:R-:W-:Y:S05]  /*05c0*/  WARPSYNC.ALL ;  /* 0x0000000000007948 */ /* 0x000fea0003800000 */
[----:B------:R-:W-:Y:S05]  /*05d0*/  @P0 BRA `(.L_x_12) ;  /* 0x0000000000280947 */ /* 0x000fea0003800000 */
[----:B-123--:R-:W1:Y:S01]  /*05e0*/  S2R R0, SR_LANEID ;  /* 0x0000000000007919 */ /* 0x00ee620000000000 */
[----:B------:R-:W-:Y:S05]  /*05f0*/  WARPSYNC.ALL ;  /* 0x0000000000007948 */ /* 0x000fea0003800000 */
[----:B-1----:R-:W-:-:S05]  /*0600*/  IMAD.SHL.U32 R0, R0, 0x4, RZ ;  /* 0x0000000400007824 */ /* 0x002fca00078e00ff */
[----:B------:R-:W1:Y:S01]  /*0610*/  LDS R7, [R0+UR42] ;  /* 0x0000002a00077984 */ /* 0x000e620008000800 */
[----:B------:R-:W-:-:S05]  /*0620*/  IADD3 R4, P1, R0, UR6, RZ ;  /* 0x0000000600047c10 */ /* 0x000fca000ff3e0ff */
[----:B------:R-:W-:-:S05]  /*0630*/  IMAD.X R5, RZ, RZ, UR7, P1 ;  /* 0x00000007ff057e24 */ /* 0x000fca00088e06ff */
[----:B-1----:R4:W5:Y:S01]  /*0640*/  ATOMG.E.EXCH.STRONG.GPU PT, RZ, [R4], R7 ;  /* 0x0000000704ff73a8 */ /* 0x00296200041ee100 */
[----:B------:R-:W-:-:S04]  /*0650*/  DEPBAR {5,4,3,2,1,0} ;  /* 0x0000003f0000791a */ /* 0x000fc80000000000 */
[----:B------:R4:W-:Y:S01]  /*0660*/  UTMACCTL.IV [UR6] ;  /* 0x00000000060079b9 */ /* 0x0009e20008000000 */
[----:B------:R-:W-:Y:S01]  /*0670*/  NOP ;  /* 0x0000000000007918 */ /* 0x000fe20000000000 */
.L_x_12:
[----:B------:R-:W-:Y:S05]  /*0680*/  @P0 BRA `(.L_x_13) ;  /* 0x00000000000c0947 */ /* 0x000fea0003800000 */
[----:B------:R0:W-:Y:S01]  /*0690*/  UTMACMDFLUSH ;  /* 0x00000000000079b7 */ /* 0x0001e20000000000 */
[----:B------:R-:W-:Y:S05]  /*06a0*/  @P0 BRA `(.L_x_13) ;  /* 0x0000000000040947 */ /* 0x000fea0003800000 */
[----:B------:R-:W-:-:S04]  /*06b0*/  DEPBAR.LE SB0, 0x0 ;  /* 0x000080000000791a */ /* 0x000fc80000000000 */
.L_x_13:
[----:B------:R-:W-:Y:S05]  /*06c0*/  WARPSYNC.ALL ;  /* 0x0000000000007948 */ /* 0x000fea0003800000 */
[----:B-----5:R-:W-:Y:S06]  /*06d0*/  BAR.SYNC.DEFER_BLOCKING 0x0 ;  /* 0x0000000000007b1d */ /* 0x020fec0000010000 */
[----:B------:R-:W-:Y:S02]  /*06e0*/  BSSY B1, `(.L_x_14) ;  /* 0x000000b000017945 */ /* 0x000fe40003800000 */
[----:B------:R-:W-:Y:S06]  /*06f0*/  BAR.SYNC.DEFER_BLOCKING 0x0 ;  /* 0x0000000000007b1d */ /* 0x000fec0000010000 */
[----:B------:R1:W-:Y:S01]  /*0700*/  @!P0 STS [R12], RZ ;  /* 0x000000ff0c008388 */ /* 0x0003e20000000800 */
[----:B------:R-:W-:Y:S01]  /*0710*/  NOP ;  /* 0x0000000000007918 */ /* 0x000fe20000000000 */
[----:B------:R-:W-:Y:S05]  /*0720*/  @P2 BRA `(.L_x_15) ;  /* 0x0000000000182947 */ /* 0x000fea0003800000 */
[----:B-123--:R-:W1:Y:S01]  /*0730*/  LDS R0, [UR42+0x8] ;  /* 0x0000082aff007984 */ /* 0x00ee620008000800 */
[----:B------:R-:W2:Y:S01]  /*0740*/  LDC.64 R10, c[0x0][0x218] ;  /* 0x00008600ff0a7b82 */ /* 0x000ea20000000a00 */
[----:B----4-:R-:W-:Y:S02]  /*0750*/  IMAD.MOV.U32 R5, RZ, RZ, 0x70 ;  /* 0x00000070ff057424 */ /* 0x010fe400078e00ff */
[----:B--2---:R2:W-:Y:S03]  /*0760*/  STS.64 [UR42], R10 ;  /* 0x0000000aff007988 */ /* 0x0045e60008000a2a */
[----:B-1----:R-:W-:-:S05]  /*0770*/  LOP3.LUT R0, R0, 0x10, R5, 0xd8, !PT ;  /* 0x0000001000007812 */ /* 0x002fca00078ed805 */
[----:B------:R2:W-:Y:S02]  /*0780*/  STS [UR42+0x8], R0 ;  /* 0x00000800ff007988 */ /* 0x0005e4000800082a */
.L_x_15:
[----:B----4-:R-:W-:Y:S05]  /*0790*/  BSYNC B1 ;  /* 0x0000000000017941 */ /* 0x010fea0003800000 */
.L_x_14:
[----:B------:R-:W-:Y:S04]  /*07a0*/  BSSY B2, `(.L_x_16) ;  /* 0x000000f000027945 */ /* 0x000fe80003800000 */
[----:B------:R-:W-:Y:S04]  /*07b0*/  BSSY B1, `(.L_x_17) ;  /* 0x000000c000017945 */ /* 0x000fe80003800000 */
[----:B------:R-:W-:Y:S05]  /*07c0*/  @P2 BRA `(.L_x_18) ;  /* 0x0000000000282947 */ /* 0x000fea0003800000 */
[----:B-123--:R-:W1:Y:S01]  /*07d0*/  LDS R0, [UR42+0x34] ;  /* 0x0000342aff007984 */ /* 0x00ee620008000800 */
[----:B------:R-:W-:Y:S01]  /*07e0*/  IMAD.MOV.U32 R5, RZ, RZ, 0x3f000000 ;  /* 0x3f000000ff057424 */ /* 0x000fe200078e00ff */
[----:B------:R-:W-:Y:S05]  /*07f0*/  @P2 BREAK B1 ;  /* 0x0000000000012942 */ /* 0x000fea0003800000 */
[----:B-1----:R-:W-:-:S05]  /*0800*/  LOP3.LUT R0, R0, 0xff000000, R5, 0xb8, !PT ;  /* 0xff00000000007812 */ /* 0x002fca00078eb805 */
[----:B------:R1:W-:Y:S01]  /*0810*/  STS [UR42+0x34], R0 ;  /* 0x00003400ff007988 */ /* 0x0003e2000800082a */
[----:B------:R-:W-:Y:S05]  /*0820*/  @P2 BRA `(.L_x_19) ;  /* 0x0000000000182947 */ /* 0x000fea0003800000 */
[----:B------:R-:W2:Y:S01]  /*0830*/  LDS R5, [UR42+0x38] ;  /* 0x0000382aff057984 */ /* 0x000ea20008000800 */
[----:B-1----:R-:W-:-:S05]  /*0840*/  IMAD.MOV.U32 R0, RZ, RZ, 0x7f ;  /* 0x0000007fff007424 */ /* 0x002fca00078e00ff */
[----:B--2---:R-:W-:-:S05]  /*0850*/  LOP3.LUT R0, R5, 0xff, R0, 0xb8, !PT ;  /* 0x000000ff05007812 */ /* 0x004fca00078eb800 */
[----:B------:R4:W-:Y:S02]  /*0860*/  STS [UR42+0x38], R0 ;  /* 0x00003800ff007988 */ /* 0x0009e4000800082a */
.L_x_18:
[----:B------:R-:W-:Y:S05]  /*0870*/  BSYNC B1 ;  /* 0x0000000000017941 */ /* 0x000fea0003800000 */
.L_x_17:
[----:B------:R1:W-:Y:S02]  /*0880*/  @!P2 STS [UR42+0x20], R9 ;  /* 0x00002009ff00a988 */ /* 0x0003e4000800082a */
.L_x_19:
[----:B------:R-:W-:Y:S05]  /*0890*/  BSYNC B2 ;  /* 0x0000000000027941 */ /* 0x000fea0003800000 */
.L_x_16:
[----:B------:R-:W-:Y:S05]  /*08a0*/  WARPSYNC.ALL ;  /* 0x0000000000007948 */ /* 0x000fea0003800000 */
[----:B-1234-:R-:W1:Y:S01]  /*08b0*/  LDC R0, c[0x0][0x22c] ;  /* 0x00008b00ff007b82 */ /* 0x01ee620000000800 */
[----:B------:R-:W-:Y:S01]  /*08c0*/  BSSY B2, `(.L_x_20) ;  /* 0x0000010000027945 */ /* 0x000fe20003800000 */
[----:B-1----:R-:W-:-:S05]  /*08d0*/  VIADD R0, R0, 0xffffffff ;  /* 0xffffffff00007836 */ /* 0x002fca0000000000 */
[----:B------:R1:W-:Y:S01]  /*08e0*/  @!P2 STS [UR42+0x24], R0 ;  /* 0x00002400ff00a988 */ /* 0x0003e2000800082a */
[----:B------:R-:W-:Y:S05]  /*08f0*/  @P2 BRA `(.L_x_21) ;  /* 0x0000000000302947 */ /* 0x000fea0003800000 */
[----:B------:R-:W2:Y:S01]  /*0900*/  LDS R5, [UR42+0x34] ;  /* 0x0000342aff057984 */ /* 0x000ea20008000800 */
[----:B------:R-:W3:Y:S03]  /*0910*/  LDC.64 R10, c[0x0][0x240] ;  /* 0x00009000ff0a7b82 */ /* 0x000ee60000000a00 */
[----:B------:R-:W4:Y:S01]  /*0920*/  LDS R4, [UR42+0x1c] ;  /* 0x00001c2aff047984 */ /* 0x000f220008000800 */
[C---:B---3--:R-:W-:Y:S01]  /*0930*/  SHF.L.U64.HI R8, R10.reuse, 0x1, R11 ;  /* 0x000000010a087819 */ /* 0x048fe2000001020b */
[----:B------:R-:W-:-:S03]  /*0940*/  IMAD.SHL.U32 R7, R10, 0x2, RZ ;  /* 0x000000020a077824 */ /* 0x000fc600078e00ff */
[--C-:B------:R-:W-:Y:S02]  /*0950*/  SHF.R.U32.HI R9, RZ, 0x4, R8.reuse ;  /* 0x00000004ff097819 */ /* 0x100fe40000011608 */
[----:B------:R-:W-:-:S05]  /*0960*/  SHF.R.U64 R7, R7, 0x4, R8 ;  /* 0x0000000407077819 */ /* 0x000fca0000001208 */
[----:B------:R3:W-:Y:S01]  /*0970*/  STS [UR42+0xc], R7 ;  /* 0x00000c07ff007988 */ /* 0x0007e2000800082a */
[----:B--2---:R-:W-:Y:S02]  /*0980*/  LOP3.LUT R5, R5, 0x7, RZ, 0xb8, !PT ;  /* 0x0000000705057812 */ /* 0x004fe400078eb8ff */
[----:B----4-:R-:W-:-:S03]  /*0990*/  LOP3.LUT R4, R4, 0xf, R9, 0xb8, !PT ;  /* 0x0000000f04047812 */ /* 0x010fc600078eb809 */
[----:B------:R3:W-:Y:S04]  /*09a0*/  STS [UR42+0x34], R5 ;  /* 0x00003405ff007988 */ /* 0x0007e8000800082a */
[----:B------:R3:W-:Y:S02]  /*09b0*/  STS [UR42+0x1c], R4 ;  /* 0x00001c04ff007988 */ /* 0x0007e4000800082a */
.L_x_21:
[----:B------:R-:W-:Y:S05]  /*09c0*/  BSYNC B2 ;  /* 0x0000000000027941 */ /* 0x000fea0003800000 */
.L_x_20:
[----:B------:R-:W-:Y:S04]  /*09d0*/  BSSY B3, `(.L_x_22) ;  /* 0x000001a000037945 */ /* 0x000fe80003800000 */
[----:B------:R-:W-:Y:S04]  /*09e0*/  BSSY B2, `(.L_x_23) ;  /* 0x0000015000027945 */ /* 0x000fe80003800000 */
[----:B------:R-:W-:Y:S05]  /*09f0*/  @P2 BRA `(.L_x_24) ;  /* 0x0000000000202947 */ /* 0x000fea0003800000 */
[----:B---3--:R-:W2:Y:S02]  /*0a00*/  LDS R4, [UR42+0x34] ;  /* 0x0000342aff047984 */ /* 0x008ea40008000800 */
[----:B--2---:R-:W-:-:S05]  /*0a10*/  LOP3.LUT R4, R4, 0x38, RZ, 0xb8, !PT ;  /* 0x0000003804047812 */ /* 0x004fca00078eb8ff */
[----:B------:R2:W-:Y:S01]  /*0a20*/  STS [UR42+0x34], R4 ;  /* 0x00003404ff007988 */ /* 0x0005e2000800082a */
[----:B------:R-:W-:Y:S05]  /*0a30*/  @P2 BRA `(.L_x_25) ;  /* 0x0000000000202947 */ /* 0x000fea0003800000 */
[----:B--2---:R-:W2:Y:S01]  /*0a40*/  LDS R4, [UR42+0x8] ;  /* 0x0000082aff047984 */ /* 0x004ea20008000800 */
[----:B------:R-:W-:-:S05]  /*0a50*/  IMAD.MOV.U32 R5, RZ, RZ, 0x780 ;  /* 0x00000780ff057424 */ /* 0x000fca00078e00ff */
[----:B--2---:R-:W-:-:S05]  /*0a60*/  LOP3.LUT R4, R4, 0x300, R5, 0xd8, !PT ;  /* 0x0000030004047812 */ /* 0x004fca00078ed805 */
[----:B------:R2:W-:Y:S02]  /*0a70*/  STS [UR42+0x8], R4 ;  /* 0x00000804ff007988 */ /* 0x0005e4000800082a */
.L_x_24:
[----:B------:R-:W-:Y:S05]  /*0a80*/  @P2 BRA `(.L_x_26) ;  /* 0x0000000000282947 */ /* 0x000fea0003800000 */
[----:B--23--:R-:W2:Y:S02]  /*0a90*/  LDS R4, [UR42+0x8] ;  /* 0x0000082aff047984 */ /* 0x00cea40008000800 */
[----:B--2---:R-:W-:-:S05]  /*0aa0*/  LOP3.LUT R4, R4, 0x1800, RZ, 0xb8, !PT ;  /* 0x0000180004047812 */ /* 0x004fca00078eb8ff */
[----:B------:R3:W-:Y:S02]  /*0ab0*/  STS [UR42+0x8], R4 ;  /* 0x00000804ff007988 */ /* 0x0007e4000800082a */
.L_x_25:
[----:B------:R-:W-:Y:S05]  /*0ac0*/  @P2 BREAK B2 ;  /* 0x0000000000022942 */ /* 0x000fea0003800000 */
[----:B------:R-:W-:Y:S05]  /*0ad0*/  @P2 BRA `(.L_x_27) ;  /* 0x0000000000242947 */ /* 0x000fea0003800000 */
[----:B--23--:R-:W2:Y:S01]  /*0ae0*/  LDS R4, [UR42+0x8] ;  /* 0x0000082aff047984 */ /* 0x00cea20008000800 */
[----:B------:R-:W-:-:S05]  /*0af0*/  IMAD.MOV.U32 R5, RZ, RZ, 0x6000 ;  /* 0x00006000ff057424 */ /* 0x000fca00078e00ff */
[----:B--2---:R-:W-:-:S04]  /*0b00*/  LOP3.LUT R4, R4, 0x6000, R5, 0xd8, !PT ;  /* 0x0000600004047812 */ /* 0x004fc800078ed805 */
[----:B------:R-:W-:-:S05]  /*0b10*/  LOP3.LUT R4, R4, 0x400000, RZ, 0xb8, !PT ;  /* 0x0040000004047812 */ /* 0x000fca00078eb8ff */
[----:B------:R4:W-:Y:S02]  /*0b20*/  STS [UR42+0x8], R4 ;  /* 0x00000804ff007988 */ /* 0x0009e4000800082a */
.L_x_26:
[----:B------:R-:W-:Y:S05]  /*0b30*/  BSYNC B2 ;  /* 0x0000000000027941 */ /* 0x000fea0003800000 */
.L_x_23:
[----:B--234-:R-:W2:Y:S02]  /*0b40*/  @!P2 LDS R4, [UR42+0x8] ;  /* 0x0000082aff04a984 */ /* 0x01cea40008000800 */
[----:B--2---:R-:W-:-:S05]  /*0b50*/  @!P2 LOP3.LUT R4, R4, 0x8000, RZ, 0xb8, !PT ;  /* 0x000080000404a812 */ /* 0x004fca00078eb8ff */
[----:B------:R4:W-:Y:S02]  /*0b60*/  @!P2 STS [UR42+0x8], R4 ;  /* 0x00000804ff00a988 */ /* 0x0009e4000800082a */
.L_x_27:
[----:B------:R-:W-:Y:S05]  /*0b70*/  BSYNC B3 ;  /* 0x0000000000037941 */ /* 0x000fea0003800000 */
.L_x_22:
[----:B------:R-:W-:Y:S05]  /*0b80*/  WARPSYNC.ALL ;  /* 0x0000000000007948 */ /* 0x000fea0003800000 */
[----:B------:R-:W-:-:S04]  /*0b90*/  UIADD3 UR9, UR10, 0x80, URZ ;  /* 0x000000800a097890 */ /* 0x000fc8000fffe03f */
[----:B------:R-:W-:-:S04]  /*0ba0*/  UIADD3 UR8, UP0, UR9, UR12, URZ ;  /* 0x0000000c09087290 */ /* 0x000fc8000ff1e03f */
[----:B------:R-:W-:Y:S01]  /*0bb0*/  ULEA.HI.X.SX32 UR9, UR9, UR13, 0x1, UP0 ;  /* 0x0000000d09097291 */ /* 0x000fe200080f0e3f */
[----:B------:R-:W-:Y:S11]  /*0bc0*/  @P0 BRA `(.L_x_28) ;  /* 0x0000000000280947 */ /* 0x000ff60003800000 */
[----:B--234-:R-:W2:Y:S01]  /*0bd0*/  S2R R4, SR_LANEID ;  /* 0x0000000000047919 */ /* 0x01cea20000000000 */
[----:B------:R-:W-:Y:S05]  /*0be0*/  WARPSYNC.ALL ;  /* 0x0000000000007948 */ /* 0x000fea0003800000 */
[----:B--2---:R-:W-:-:S05]  /*0bf0*/  IMAD.SHL.U32 R8, R4, 0x4, RZ ;  /* 0x0000000404087824 */ /* 0x004fca00078e00ff */
[----:B------:R-:W2:Y:S01]  /*0c00*/  LDS R7, [R8+UR42] ;  /* 0x0000002a08077984 */ /* 0x000ea20008000800 */
[----:B------:R-:W-:-:S05]  /*0c10*/  IADD3 R4, P1, R8, UR8, RZ ;  /* 0x0000000808047c10 */ /* 0x000fca000ff3e0ff */
[----:B------:R-:W-:-:S05]  /*0c20*/  IMAD.X R5, RZ, RZ, UR9, P1 ;  /* 0x00000009ff057e24 */ /* 0x000fca00088e06ff */
[----:B--2---:R2:W5:Y:S01]  /*0c30*/  ATOMG.E.EXCH.STRONG.GPU PT, RZ, [R4], R7 ;  /* 0x0000000704ff73a8 */ /* 0x00456200041ee100 */
[----:B------:R-:W-:-:S04]  /*0c40*/  DEPBAR {5,4,3,2,1,0} ;  /* 0x0000003f0000791a */ /* 0x000fc80000000000 */
[----:B------:R2:W-:Y:S01]  /*0c50*/  UTMACCTL.IV [UR8] ;  /* 0x00000000080079b9 */ /* 0x0005e20008000000 */
[----:B------:R-:W-:Y:S01]  /*0c60*/  NOP ;  /* 0x0000000000007918 */ /* 0x000fe20000000000 */
.L_x_28:
[----:B------:R-:W-:Y:S05]  /*0c70*/  @P0 BRA `(.L_x_29) ;  /* 0x00000000000c0947 */ /* 0x000fea0003800000 */
[----:B------:R0:W-:Y:S01]  /*0c80*/  UTMACMDFLUSH ;  /* 0x00000000000079b7 */ /* 0x0001e20000000000 */
[----:B------:R-:W-:Y:S05]  /*0c90*/  @P0 BRA `(.L_x_29) ;  /* 0x0000000000040947 */ /* 0x000fea0003800000 */
[----:B------:R-:W-:-:S04]  /*0ca0*/  DEPBAR.LE SB0, 0x0 ;  /* 0x000080000000791a */ /* 0x000fc80000000000 */
.L_x_29:
[----:B------:R-:W-:Y:S05]  /*0cb0*/  WARPSYNC.ALL ;  /* 0x0000000000007948 */ /* 0x000fea0003800000 */
[----:B-----5:R-:W-:Y:S06]  /*0cc0*/  BAR.SYNC.DEFER_BLOCKING 0x0 ;  /* 0x0000000000007b1d */ /* 0x020fec0000010000 */
[----:B------:R-:W-:Y:S02]  /*0cd0*/  BSSY B3, `(.L_x_30) ;  /* 0x000000b000037945 */ /* 0x000fe40003800000 */
[----:B------:R-:W-:Y:S06]  /*0ce0*/  BAR.SYNC.DEFER_BLOCKING 0x0 ;  /* 0x0000000000007b1d */ /* 0x000fec0000010000 */
[----:B------:R1:W-:Y:S01]  /*0cf0*/  @!P0 STS [R12], RZ ;  /* 0x000000ff0c008388 */ /* 0x0003e20000000800 */
[----:B------:R-:W-:Y:S01]  /*0d00*/  NOP ;  /* 0x0000000000007918 */ /* 0x000fe20000000000 */
[----:B------:R-:W-:Y:S05]  /*0d10*/  @P2 BRA `(.L_x_31) ;  /* 0x0000000000182947 */ /* 0x000fea0003800000 */
[----:B--234-:R-:W2:Y:S01]  /*0d20*/  LDS R4, [UR42+0x8] ;  /* 0x0000082aff047984 */ /* 0x01cea20008000800 */
[----:B------:R-:W3:Y:S01]  /*0d30*/  LDC.64 R8, c[0x0][0x220] ;  /* 0x00008800ff087b82 */ /* 0x000ee20000000a00 */
[----:B------:R-:W-:Y:S02]  /*0d40*/  IMAD.MOV.U32 R5, RZ, RZ, 0x70 ;  /* 0x00000070ff057424 */ /* 0x000fe400078e00ff */
[----:B---3--:R3:W-:Y:S03]  /*0d50*/  STS.64 [UR42], R8 ;  /* 0x00000008ff007988 */ /* 0x0087e60008000a2a */
[----:B--2---:R-:W-:-:S05]  /*0d60*/  LOP3.LUT R4, R4, 0x10, R5, 0xd8, !PT ;  /* 0x0000001004047812 */ /* 0x004fca00078ed805 */
[----:B------:R3:W-:Y:S02]  /*0d70*/  STS [UR42+0x8], R4 ;  /* 0x00000804ff007988 */ /* 0x0007e4000800082a */
.L_x_31:
[----:B--2---:R-:W-:Y:S05]  /*0d80*/  BSYNC B3 ;  /* 0x0000000000037941 */ /* 0x004fea0003800000 */
.L_x_30:
[----:B------:R-:W-:Y:S04]  /*0d90*/  BSSY B4, `(.L_x_32) ;  /* 0x0000011000047945 */ /* 0x000fe80003800000 */
[----:B------:R-:W-:Y:S04]  /*0da0*/  BSSY B3, `(.L_x_33) ;  /* 0x000000e000037945 */ /* 0x000fe80003800000 */
[----:B------:R-:W-:Y:S05]  /*0db0*/  @P2 BRA `(.L_x_34) ;  /* 0x0000000000242947 */ /* 0x000fea0003800000 */
[----:B---34-:R-:W2:Y:S01]  /*0dc0*/  LDS R4, [UR42+0x34] ;  /* 0x0000342aff047984 */ /* 0x018ea20008000800 */
[----:B------:R-:W-:-:S05]  /*0dd0*/  IMAD.MOV.U32 R5, RZ, RZ, 0x3f000000 ;  /* 0x3f000000ff057424 */ /* 0x000fca00078e00ff */
[----:B--2---:R-:W-:-:S05]  /*0de0*/  LOP3.LUT R4, R4, 0xff000000, R5, 0xb8, !PT ;  /* 0xff00000004047812 */ /* 0x004fca00078eb805 */
[----:B------:R2:W-:Y:S01]  /*0df0*/  STS [UR42+0x34], R4 ;  /* 0x00003404ff007988 */ /* 0x0005e2000800082a */
[----:B------:R-:W-:Y:S05]  /*0e00*/  @P2 BRA `(.L_x_35) ;  /* 0x00000000001c2947 */ /* 0x000fea0003800000 */
[----:B--2---:R-:W2:Y:S01]  /*0e10*/  LDS R4, [UR42+0x38] ;  /* 0x0000382aff047984 */ /* 0x004ea20008000800 */
[----:B------:R-:W-:-:S05]  /*0e20*/  IMAD.MOV.U32 R5, RZ, RZ, 0xff ;  /* 0x000000ffff057424 */ /* 0x000fca00078e00ff */
[----:B--2---:R-:W-:-:S05]  /*0e30*/  LOP3.LUT R4, R4, 0xff, R5, 0xb8, !PT ;  /* 0x000000ff04047812 */ /* 0x004fca00078eb805 */
[----:B------:R2:W-:Y:S02]  /*0e40*/  STS [UR42+0x38], R4 ;  /* 0x00003804ff007988 */ /* 0x0005e4000800082a */
.L_x_34:
[----:B------:R-:W-:Y:S05]  /*0e50*/  @P2 BREAK B3 ;  /* 0x0000000000032942 */ /* 0x000fea0003800000 */
[----:B------:R-:W-:Y:S05]  /*0e60*/  @P2 BRA `(.L_x_36) ;  /* 0x00000000000c2947 */ /* 0x000fea0003800000 */
[----:B------:R1:W-:Y:S02]  /*0e70*/  STS [UR42+0x20], R0 ;  /* 0x00002000ff007988 */ /* 0x0003e4000800082a */
.L_x_35:
[----:B------:R-:W-:Y:S05]  /*0e80*/  BSYNC B3 ;  /* 0x0000000000037941 */ /* 0x000fea0003800000 */
.L_x_33:
[----:B------:R1:W-:Y:S02]  /*0e90*/  @!P2 STS [UR42+0x24], R6 ;  /* 0x00002406ff00a988 */ /* 0x0003e4000800082a */
.L_x_36:
[----:B------:R-:W-:Y:S05]  /*0ea0*/  BSYNC B4 ;  /* 0x0000000000047941 */ /* 0x000fea0003800000 */
.L_x_32:
[----:B------:R-:W-:Y:S05]  /*0eb0*/  WARPSYNC.ALL ;  /* 0x0000000000007948 */ /* 0x000fea0003800000 */
[----:B------:R-:W-:Y:S04]  /*0ec0*/  BSSY B4, `(.L_x_37) ;  /* 0x000000e000047945 */ /* 0x000fe80003800000 */
[----:B------:R-:W-:Y:S05]  /*0ed0*/  @P2 BRA `(.L_x_38) ;  /* 0x0000000000302947 */ /* 0x000fea0003800000 */
[----:B--234-:R-:W2:Y:S01]  /*0ee0*/  LDS R4, [UR42+0x34] ;  /* 0x0000342aff047984 */ /* 0x01cea20008000800 */
[----:B------:R-:W3:Y:S03]  /*0ef0*/  LDC.64 R8, c[0x0][0x248] ;  /* 0x00009200ff087b82 */ /* 0x000ee60000000a00 */
[----:B-1----:R-:W1:Y:S01]  /*0f00*/  LDS R0, [UR42+0x1c] ;  /* 0x00001c2aff007984 */ /* 0x002e620008000800 */
[C---:B---3--:R-:W-:Y:S01]  /*0f10*/  SHF.L.U64.HI R6, R8.reuse, 0x1, R9 ;  /* 0x0000000108067819 */ /* 0x048fe20000010209 */
[----:B------:R-:W-:-:S03]  /*0f20*/  IMAD.SHL.U32 R5, R8, 0x2, RZ ;  /* 0x0000000208057824 */ /* 0x000fc600078e00ff */
[--C-:B------:R-:W-:Y:S02]  /*0f30*/  SHF.R.U32.HI R7, RZ, 0x4, R6.reuse ;  /* 0x00000004ff077819 */ /* 0x100fe40000011606 */
[----:B------:R-:W-:-:S05]  /*0f40*/  SHF.R.U64 R5, R5, 0x4, R6 ;  /* 0x0000000405057819 */ /* 0x000fca0000001206 */
[----:B------:R3:W-:Y:S01]  /*0f50*/  STS [UR42+0xc], R5 ;  /* 0x00000c05ff007988 */ /* 0x0007e2000800082a */
[----:B--2---:R-:W-:Y:S02]  /*0f60*/  LOP3.LUT R4, R4, 0x7, RZ, 0xb8, !PT ;  /* 0x0000000704047812 */ /* 0x004fe400078eb8ff */
[----:B-1----:R-:W-:-:S03]  /*0f70*/  LOP3.LUT R0, R0, 0xf, R7, 0xb8, !PT ;  /* 0x0000000f00007812 */ /* 0x002fc600078eb807 */
[----:B------:R3:W-:Y:S04]  /*0f80*/  STS [UR42+0x34], R4 ;  /* 0x00003404ff007988 */ /* 0x0007e8000800082a */
[----:B------:R3:W-:Y:S02]  /*0f90*/  STS [UR42+0x1c], R0 ;  /* 0x00001c00ff007988 */ /* 0x0007e4000800082a */
.L_x_38:
[----:B------:R-:W-:Y:S05]  /*0fa0*/  BSYNC B4 ;  /* 0x0000000000047941 */ /* 0x000fea0003800000 */
.L_x_37:
[----:B------:R-:W-:Y:S04]  /*0fb0*/  BSSY B4, `(.L_x_39) ;  /* 0x000001a000047945 */ /* 0x000fe80003800000 */
[----:B------:R-:W-:Y:S04]  /*0fc0*/  BSSY B5, `(.L_x_40) ;  /* 0x0000015000057945 */ /* 0x000fe80003800000 */
[----:B------:R-:W-:Y:S05]  /*0fd0*/  @P2 BRA `(.L_x_41) ;  /* 0x0000000000202947 */ /* 0x000fea0003800000 */
[----:B-1-3--:R-:W1:Y:S02]  /*0fe0*/  LDS R0, [UR42+0x34] ;  /* 0x0000342aff007984 */ /* 0x00ae640008000800 */
[----:B-1----:R-:W-:-:S05]  /*0ff0*/  LOP3.LUT R0, R0, 0x38, RZ, 0xb8, !PT ;  /* 0x0000003800007812 */ /* 0x002fca00078eb8ff */
[----:B------:R1:W-:Y:S01]  /*1000*/  STS [UR42+0x34], R0 ;  /* 0x00003400ff007988 */ /* 0x0003e2000800082a */
[----:B------:R-:W-:Y:S05]  /*1010*/  @P2 BRA `(.L_x_42) ;  /* 0x0000000000202947 */ /* 0x000fea0003800000 */
[----:B-1----:R-:W1:Y:S01]  /*1020*/  LDS R0, [UR42+0x8] ;  /* 0x0000082aff007984 */ /* 0x002e620008000800 */
[----:B------:R-:W-:-:S05]  /*1030*/  IMAD.MOV.U32 R5, RZ, RZ, 0x780 ;  /* 0x00000780ff057424 */ /* 0x000fca00078e00ff */
[----:B-1----:R-:W-:-:S05]  /*1040*/  LOP3.LUT R0, R0, 0x300, R5, 0xd8, !PT ;  /* 0x0000030000007812 */ /* 0x002fca00078ed805 */
[----:B------:R1:W-:Y:S02]  /*1050*/  STS [UR42+0x8], R0 ;  /* 0x00000800ff007988 */ /* 0x0003e4000800082a */
.L_x_41:
[----:B------:R-:W-:Y:S05]  /*1060*/  @P2 BRA `(.L_x_43) ;  /* 0x0000000000282947 */ /* 0x000fea0003800000 */
[----:B-1-3--:R-:W1:Y:S02]  /*1070*/  LDS R0, [UR42+0x8] ;  /* 0x0000082aff007984 */ /* 0x00ae640008000800 */
[----:B-1----:R-:W-:-:S05]  /*1080*/  LOP3.LUT R0, R0, 0x1800, RZ, 0xb8, !PT ;  /* 0x0000180000007812 */ /* 0x002fca00078eb8ff */
[----:B------:R3:W-:Y:S02]  /*1090*/  STS [UR42+0x8], R0 ;  /* 0x00000800ff007988 */ /* 0x0007e4000800082a */
.L_x_42:
[----:B------:R-:W-:Y:S05]  /*10a0*/  @P2 BREAK B5 ;  /* 0x0000000000052942 */ /* 0x000fea0003800000 */
[----:B------:R-:W-:Y:S05]  /*10b0*/  @P2 BRA `(.L_x_44) ;  /* 0x0000000000242947 */ /* 0x000fea0003800000 */
[----:B-1-3--:R-:W1:Y:S01]  /*10c0*/  LDS R0, [UR42+0x8] ;  /* 0x0000082aff007984 */ /* 0x00ae620008000800 */
[----:B------:R-:W-:-:S05]  /*10d0*/  IMAD.MOV.U32 R5, RZ, RZ, 0x6000 ;  /* 0x00006000ff057424 */ /* 0x000fca00078e00ff */
[----:B-1----:R-:W-:-:S04]  /*10e0*/  LOP3.LUT R0, R0, 0x6000, R5, 0xd8, !PT ;  /* 0x0000600000007812 */ /* 0x002fc800078ed805 */
[----:B------:R-:W-:-:S05]  /*10f0*/  LOP3.LUT R0, R0, 0x400000, RZ, 0xb8, !PT ;  /* 0x0040000000007812 */ /* 0x000fca00078eb8ff */
[----:B------:R1:W-:Y:S02]  /*1100*/  STS [UR42+0x8], R0 ;  /* 0x00000800ff007988 */ /* 0x0003e4000800082a */
.L_x_43:
[----:B------:R-:W-:Y:S05]  /*1110*/  BSYNC B5 ;  /* 0x0000000000057941 */ /* 0x000fea0003800000 */
.L_x_40:
[----:B-1-3--:R-:W1:Y:S02]  /*1120*/  @!P2 LDS R0, [UR42+0x8] ;  /* 0x0000082aff00a984 */ /* 0x00ae640008000800 */
[----:B-1----:R-:W-:-:S05]  /*1130*/  @!P2 LOP3.LUT R0, R0, 0x8000, RZ, 0xb8, !PT ;  /* 0x000080000000a812 */ /* 0x002fca00078eb8ff */
[----:B------:R1:W-:Y:S02]  /*1140*/  @!P2 STS [UR42+0x8], R0 ;  /* 0x00000800ff00a988 */ /* 0x0003e4000800082a */
.L_x_44:
[----:B------:R-:W-:Y:S05]  /*1150*/  BSYNC B4 ;  /* 0x0000000000047941 */ /* 0x000fea0003800000 */
.L_x_39:
[----:B------:R-:W-:Y:S05]  /*1160*/  WARPSYNC.ALL ;  /* 0x0000000000007948 */ /* 0x000fea0003800000 */
[----:B------:R1:W-:Y:S01]  /*1170*/  STL [R1], RZ ;  /* 0x000000ff01007387 */ /* 0x0003e20000100800 */
[----:B------:R-:W-:Y:S01]  /*1180*/  UIADD3 UR11, UR10, 0x100, URZ ;  /* 0x000001000a0b7890 */ /* 0x000fe2000fffe03f */
[----:B------:R-:W-:Y:S02]  /*1190*/  ISETP.GE.AND P1, PT, R13, 0x1, PT ;  /* 0x000000010d00780c */ /* 0x000fe40003f26270 */
[----:B------:R-:W-:Y:S01]  /*11a0*/  CS2R R152, SRZ ;  /* 0x0000000000987805 */ /* 0x000fe2000001ff00 */
[----:B------:R1:W-:Y:S01]  /*11b0*/  STL [R1+0x4], RZ ;  /* 0x000004ff01007387 */ /* 0x0003e20000100800 */
[----:B------:R-:W-:Y:S01]  /*11c0*/  UIADD3 UR10, UP0, UR11, UR12, URZ ;  /* 0x0000000c0b0a7290 */ /* 0x000fe2000ff1e03f */
[----:B------:R-:W-:-:S02]  /*11d0*/  CS2R R154, SRZ ;  /* 0x00000000009a7805 */ /* 0x000fc4000001ff00 */
[----:B------:R-:W-:Y:S01]  /*11e0*/  CS2R R156, SRZ ;  /* 0x00000000009c7805 */ /* 0x000fe2000001ff00 */
[----:B------:R1:W-:Y:S01]  /*11f0*/  STL [R1+0x8], RZ ;  /* 0x000008ff01007387 */ /* 0x0003e20000100800 */
[----:B------:R-:W-:Y:S01]  /*1200*/  ULEA.HI.X.SX32 UR11, UR11, UR13, 0x1, UP0 ;  /* 0x0000000d0b0b7291 */ /* 0x000fe200080f0e3f */
[----:B------:R-:W-:Y:S02]  /*1210*/  CS2R R158, SRZ ;  /* 0x00000000009e7805 */ /* 0x000fe4000001ff00 */
[----:B------:R-:W-:Y:S01]  /*1220*/  CS2R R160, SRZ ;  /* 0x0000000000a07805 */ /* 0x000fe2000001ff00 */
[----:B------:R1:W-:Y:S01]  /*1230*/  STL [R1+0xc], RZ ;  /* 0x00000cff01007387 */ /* 0x0003e20000100800 */
[----:B------:R-:W-:Y:S02]  /*1240*/  CS2R R162, SRZ ;  /* 0x0000000000a27805 */ /* 0x000fe4000001ff00 */
[----:B------:R-:W-:Y:S02]  /*1250*/  CS2R R164, SRZ ;  /* 0x0000000000a47805 */ /* 0x000fe4000001ff00 */
[----:B------:R-:W-:Y:S01]  /*1260*/  CS2R R166, SRZ ;  /* 0x0000000000a67805 */ /* 0x000fe2000001ff00 */
[----:B------:R1:W-:Y:S01]  /*1270*/  STL [R1+0x10], RZ ;  /* 0x000010ff01007387 */ /* 0x0003e20000100800 */
[----:B------:R-:W-:-:S02]  /*1280*/  CS2R R168, SRZ ;  /* 0x0000000000a87805 */ /* 0x000fc4000001ff00 */
        /* <DEDUP_REMOVED lines=98> */
[----:B------:R1:W-:Y:S04]  /*18b0*/  STL [R1+0x74], RZ ;  /* 0x000074ff01007387 */ /* 0x0003e80000100800 */
        /* <DEDUP_REMOVED lines=33> */
[----:B------:R1:W-:Y:S01]  /*1ad0*/  STL [R1+0xfc], RZ ;  /* 0x0000fcff01007387 */ /* 0x0003e20000100800 */
[----:B------:R-:W-:Y:S05]  /*1ae0*/  @P0 BRA `(.L_x_45) ;  /* 0x0000000000280947 */ /* 0x000fea0003800000 */
[----:B-1-3--:R-:W1:Y:S01]  /*1af0*/  S2R R0, SR_LANEID ;  /* 0x0000000000007919 */ /* 0x00ae620000000000 */
[----:B------:R-:W-:Y:S05]  /*1b00*/  WARPSYNC.ALL ;  /* 0x0000000000007948 */ /* 0x000fea0003800000 */
[----:B-1----:R-:W-:-:S05]  /*1b10*/  IMAD.SHL.U32 R0, R0, 0x4, RZ ;  /* 0x0000000400007824 */ /* 0x002fca00078e00ff */
[----:B------:R-:W1:Y:S01]  /*1b20*/  LDS R7, [R0+UR42] ;  /* 0x0000002a00077984 */ /* 0x000e620008000800 */
[----:B--2-4-:R-:W-:-:S05]  /*1b30*/  IADD3 R4, P3, R0, UR10, RZ ;  /* 0x0000000a00047c10 */ /* 0x014fca000ff7e0ff */
[----:B------:R-:W-:-:S05]  /*1b40*/  IMAD.X R5, RZ, RZ, UR11, P3 ;  /* 0x0000000bff057e24 */ /* 0x000fca00098e06ff */
[----:B-1----:R1:W5:Y:S01]  /*1b50*/  ATOMG.E.EXCH.STRONG.GPU PT, RZ, [R4], R7 ;  /* 0x0000000704ff73a8 */ /* 0x00236200041ee100 */
[----:B------:R-:W-:-:S04]  /*1b60*/  DEPBAR {5,4,3,2,1,0} ;  /* 0x0000003f0000791a */ /* 0x000fc80000000000 */
[----:B------:R1:W-:Y:S01]  /*1b70*/  UTMACCTL.IV [UR10] ;  /* 0x000000000a0079b9 */ /* 0x0003e20008000000 */
[----:B------:R-:W-:Y:S01]  /*1b80*/  NOP ;  /* 0x0000000000007918 */ /* 0x000fe20000000000 */
.L_x_45:
[----:B------:R-:W-:Y:S05]  /*1b90*/  @P0 BRA `(.L_x_46) ;  /* 0x00000000000c0947 */ /* 0x000fea0003800000 */
[----:B------:R0:W-:Y:S01]  /*1ba0*/  UTMACMDFLUSH ;  /* 0x00000000000079b7 */ /* 0x0001e20000000000 */
[----:B------:R-:W-:Y:S05]  /*1bb0*/  @P0 BRA `(.L_x_46) ;  /* 0x0000000000040947 */ /* 0x000fea0003800000 */
[----:B------:R-:W-:-:S04]  /*1bc0*/  DEPBAR.LE SB0, 0x0 ;  /* 0x000080000000791a */ /* 0x000fc80000000000 */
.L_x_46:
[----:B------:R-:W-:Y:S05]  /*1bd0*/  WARPSYNC.ALL ;  /* 0x0000000000007948 */ /* 0x000fea0003800000 */
[----:B-----5:R-:W-:Y:S01]  /*1be0*/  BAR.SYNC.DEFER_BLOCKING 0x0 ;  /* 0x0000000000007b1d */ /* 0x020fe20000010000 */
[----:B------:R-:W-:Y:S01]  /*1bf0*/  USHF.L.U32 UR15, UR4, 0x7, URZ ;  /* 0x00000007040f7899 */ /* 0x000fe2000800063f */
[----:B------:R-:W-:Y:S01]  /*1c00*/  CS2R R62, SRZ ;  /* 0x00000000003e7805 */ /* 0x000fe2000001ff00 */
[----:B------:R-:W-:Y:S01]  /*1c10*/  USHF.L.U32 UR19, UR5, 0x8, URZ ;  /* 0x0000000805137899 */ /* 0x000fe2000800063f */
[----:B------:R-:W-:Y:S02]  /*1c20*/  CS2R R64, SRZ ;  /* 0x0000000000407805 */ /* 0x000fe4000001ff00 */
[----:B------:R-:W-:Y:S01]  /*1c30*/  CS2R R66, SRZ ;  /* 0x0000000000427805 */ /* 0x000fe2000001ff00 */
[----:B------:R-:W-:Y:S01]  /*1c40*/  VOTEU.ALL UP0, P2 ;  /* 0x00000000003f7886 */ /* 0x000fe20001000000 */
[----:B------:R-:W-:Y:S01]  /*1c50*/  UMOV UR12, 0x1 ;  /* 0x00000001000c7882 */ /* 0x000fe20000000000 */
[----:B------:R-:W-:Y:S01]  /*1c60*/  VOTEU.ALL UP1, P2 ;  /* 0x00000000003f7886 */ /* 0x000fe20001020000 */
[----:B------:R-:W-:Y:S01]  /*1c70*/  VOTEU.ALL UP2, P2 ;  /* 0x00000000003f7886 */ /* 0x000fe20001040000 */
[----:B------:R-:W-:Y:S01]  /*1c80*/  CS2R R68, SRZ ;  /* 0x0000000000447805 */ /* 0x000fe2000001ff00 */
[----:B------:R-:W-:-:S04]  /*1c90*/  @!UP0 UIADD3 UR16, -UR12, 0x100000, URZ ;  /* 0x001000000c108890 */ /* 0x000fc8000fffe13f */
[----:B------:R-:W-:Y:S02]  /*1ca0*/  @!UP0 USHF.L.U32 UR17, UR16, 0xb, URZ ;  /* 0x0000000b10118899 */ /* 0x000fe4000800063f */
[----:B------:R-:W-:Y:S01]  /*1cb0*/  @!UP0 USHF.L.U32 UR16, UR16, 0x1, URZ ;  /* 0x0000000110108899 */ /* 0x000fe2000800063f */
        /* <DEDUP_REMOVED lines=9> */
[----:B------:R-:W-:Y:S01]  /*1d50*/  VOTEU.ALL UP0, P2 ;  /* 0x00000000003f7886 */ /* 0x000fe20001000000 */
[----:B------:R-:W-:Y:S02]  /*1d60*/  CS2R R76, SRZ ;  /* 0x00000000004c7805 */ /* 0x000fe4000001ff00 */
[----:B------:R-:W-:Y:S02]  /*1d70*/  CS2R R78, SRZ ;  /* 0x00000000004e7805 */ /* 0x000fe4000001ff00 */
[----:B------:R-:W-:Y:S02]  /*1d80*/  CS2R R80, SRZ ;  /* 0x0000000000507805 */ /* 0x000fe4000001ff00 */
[----:B------:R-:W-:-:S02]  /*1d90*/  CS2R R82, SRZ ;  /* 0x0000000000527805 */ /* 0x000fc4000001ff00 */
[----:B------:R-:W-:Y:S02]  /*1da0*/  CS2R R84, SRZ ;  /* 0x0000000000547805 */ /* 0x000fe4000001ff00 */
[----:B------:R-:W-:Y:S01]  /*1db0*/  CS2R R86, SRZ ;  /* 0x0000000000567805 */ /* 0x000fe2000001ff00 */
[----:B------:R-:W2:Y:S02]  /*1dc0*/  FENCE.VIEW.ASYNC.S ;  /* 0x00000000000073c6 */ /* 0x000ea40000000000 */
[----:B--2---:R2:W3:Y:S02]  /*1dd0*/  @!UP0 SYNCS.EXCH.64 URZ, [UR42+0x24000], UR16 ;  /* 0x024000102a3f85b2 */ /* 0x0044e40008000100 */
[----:B---3--:R-:W-:Y:S06]  /*1de0*/  BAR.SYNC.DEFER_BLOCKING 0x0 ;  /* 0x0000000000007b1d */ /* 0x008fec0000010000 */
[----:B------:R2:W3:Y:S02]  /*1df0*/  @!UP1 SYNCS.EXCH.64 URZ, [UR42+0x24008], UR20 ;  /* 0x024008142a3f95b2 */ /* 0x0004e40008000100 */
[----:B---3--:R-:W-:Y:S06]  /*1e00*/  BAR.SYNC.DEFER_BLOCKING 0x0 ;  /* 0x0000000000007b1d */ /* 0x008fec0000010000 */
[----:B------:R2:W3:Y:S01]  /*1e10*/  @!UP2 SYNCS.EXCH.64 URZ, [UR42+0x24010], UR12 ;  /* 0x0240100c2a3fa5b2 */ /* 0x0004e20008000100 */
[----:B------:R-:W-:Y:S05]  /*1e20*/  @!P1 BRA `(.L_x_47) ;  /* 0x0000001800789947 */ /* 0x000fea0003800000 */
[----:B------:R1:W-:Y:S01]  /*1e30*/  STL [R1], RZ ;  /* 0x000000ff01007387 */ /* 0x0003e20000100800 */
[----:B------:R-:W-:Y:S02]  /*1e40*/  CS2R R152, SRZ ;  /* 0x0000000000987805 */ /* 0x000fe4000001ff00 */
        /* <DEDUP_REMOVED lines=127> */
[----:B------:R-:W-:Y:S01]  /*2640*/  UMOV UR40, URZ ;  /* 0x0000003f00287c82 */ /* 0x000fe20008000000 */
[----:B------:R-:W-:-:S02]  /*2650*/  UMOV UR18, URZ ;  /* 0x0000003f00127c82 */ /* 0x000fc40008000000 */
        /* <DEDUP_REMOVED lines=30> */
[----:B------:R1:W-:Y:S02]  /*2840*/  STL [R1+0xfc], RZ ;  /* 0x0000fcff01007387 */ /* 0x0003e40000100800 */
.L_x_49:
[----:B---3--:R-:W-:Y:S01]  /*2850*/  BAR.SYNC.DEFER_BLOCKING 0x0 ;  /* 0x0000000000007b1d */ /* 0x008fe20000010000 */
[----:B------:R-:W-:Y:S01]  /*2860*/  ULEA UR24, UR40, UR42, 0x3 ;  /* 0x0000002a28187291 */ /* 0x000fe2000f8e183f */
[----:B-1----:R-:W-:Y:S01]  /*2870*/  @!P2 IMAD.MOV.U32 R0, RZ, RZ, 0xc000 ;  /* 0x0000c000ff00a424 */ /* 0x002fe200078e00ff */
[----:B------:R-:W-:Y:S01]  /*2880*/  ELECT P0, URZ, PT ;  /* 0x00000000003f782f */ /* 0x000fe20003800000 */
[----:B--2---:R-:W-:-:S03]  /*2890*/  ULEA UR16, UR40, UR42, 0xf ;  /* 0x0000002a28107291 */ /* 0x004fc6000f8e783f */
[----:B------:R-:W-:Y:S02]  /*28a0*/  ISETP.LT.U32.AND P0, PT, R2, 0x20, P0 ;  /* 0x000000200200780c */ /* 0x000fe40000701070 */
[----:B------:R-:W-:Y:S01]  /*28b0*/  ELECT P1, URZ, PT ;  /* 0x00000000003f782f */ /* 0x000fe20003820000 */
[----:B------:R-:W-:-:S03]  /*28c0*/  ULEA UR12, UR40, UR42, 0xe ;  /* 0x0000002a280c7291 */ /* 0x000fc6000f8e703f */
[----:B------:R-:W-:Y:S01]  /*28d0*/  ISETP.LT.U32.AND P1, PT, R2, 0x20, P1 ;  /* 0x000000200200780c */ /* 0x000fe20000f21070 */
[----:B------:R-:W-:Y:S01]  /*28e0*/  UMOV UR14, UR18 ;  /* 0x00000012000e7c82 */ /* 0x000fe20008000000 */
[----:B------:R-:W-:-:S05]  /*28f0*/  UIADD3 UR12, UR12, 0x18000, URZ ;  /* 0x000180000c0c7890 */ /* 0x000fca000fffe03f */
[----:B------:R-:W-:Y:S01]  /*2900*/  VOTEU.ANY UP0, P0 ;  /* 0x00000000003f7886 */ /* 0x000fe20000000100 */
[----:B------:R-:W-:Y:S01]  /*2910*/  VOTEU.ANY UP2, P0 ;  /* 0x00000000003f7886 */ /* 0x000fe20000040100 */
[----:B------:R1:W-:Y:S01]  /*2920*/  @!P2 SYNCS.ARRIVE.TRANS64 RZ, [UR24+0x24000], R0 ;  /* 0x02400000ffffa9a7 */ /* 0x0003e20008000018 */
[----:B------:R2:W-:Y:S06]  /*2930*/  MEMBAR.ALL.CTA ;  /* 0x0000000000007992 */ /* 0x0005ec0000008000 */
[----:B--2---:R-:W2:Y:S01]  /*2940*/  FENCE.VIEW.ASYNC.S ;  /* 0x00000000000073c6 */ /* 0x004ea20000000000 */
[----:B------:R-:W-:Y:S01]  /*2950*/  @UP0 UIADD3 UR17, UR24, 0x24000, URZ ;  /* 0x0002400018110890 */ /* 0x000fe2000fffe03f */
[----:B------:R-:W-:Y:S01]  /*2960*/  @UP0 UMOV UR20, UR6 ;  /* 0x0000000600140c82 */ /* 0x000fe20008000000 */
[----:B------:R-:W-:Y:S01]  /*2970*/  @UP0 UMOV UR21, UR7 ;  /* 0x0000000700150c82 */ /* 0x000fe20008000000 */
[----:B--2---:R-:W-:Y:S01]  /*2980*/  VOTEU.ANY UP1, P1 ;  /* 0x00000000003f7886 */ /* 0x004fe20000820100 */
[----:B------:R-:W-:Y:S01]  /*2990*/  VOTEU.ANY UP3, P1 ;  /* 0x00000000003f7886 */ /* 0x000fe20000860100 */
[----:B-1----:R-:W-:-:S03]  /*29a0*/  IMAD.U32 R0, RZ, RZ, UR41 ;  /* 0x00000029ff007e24 */ /* 0x002fc6000f8e00ff */
[----:B------:R-:W-:Y:S01]  /*29b0*/  @UP1 UIADD3 UR13, UR24, 0x24000, URZ ;  /* 0x00024000180d1890 */ /* 0x000fe2000fffe03f */
[----:B------:R-:W-:Y:S01]  /*29c0*/  @UP1 UMOV UR22, UR8 ;  /* 0x0000000800161c82 */ /* 0x000fe20008000000 */
[----:B------:R-:W-:Y:S01]  /*29d0*/  @UP1 UMOV UR23, UR9 ;  /* 0x0000000900171c82 */ /* 0x000fe20008000000 */
[----:B------:R-:W-:Y:S01]  /*29e0*/  SHF.L.U32 R0, R0, 0x1f, RZ ;  /* 0x0000001f00007819 */ /* 0x000fe200000006ff */
[----:B------:R-:W-:Y:S06]  /*29f0*/  BAR.SYNC.DEFER_BLOCKING 0x0 ;  /* 0x0000000000007b1d */ /* 0x000fec0000010000 */
[----:B------:R1:W-:Y:S02]  /*2a00*/  @UP2 UTMALDG.2D [UR16], [UR20] ;  /* 0x00000010140025b4 */ /* 0x0003e40008008000 */
[----:B------:R-:W-:Y:S06]  /*2a10*/  BAR.SYNC.DEFER_BLOCKING 0x0 ;  /* 0x0000000000007b1d */ /* 0x000fec0000010000 */
[----:B------:R1:W-:Y:S02]  /*2a20*/  @UP3 UTMALDG.2D [UR12], [UR22] ;  /* 0x0000000c160035b4 */ /* 0x0003e40008008000 */
[----:B------:R-:W-:Y:S06]  /*2a30*/  BAR.SYNC.DEFER_BLOCKING 0x0 ;  /* 0x0000000000007b1d */ /* 0x000fec0000010000 */
[----:B------:R-:W2:Y:S02]  /*2a40*/  SYNCS.PHASECHK.TRANS64.TRYWAIT P0, [UR24+0x24000], R0 ;  /* 0x02400000ff0075a7 */ /* 0x000ea40008000158 */
[----:B-12---:R-:W-:Y:S05]  /*2a50*/  @!P0 BRA `(.L_x_48) ;  /* 0x0000001c00b48947 */ /* 0x006fea0003800000 */
.L_x_50:
[----:B------:R-:W-:Y:S01]  /*2a60*/  STL.64 [R1+0x1f8], R86 ;  /* 0x0001f85601007387 */ /* 0x000fe20000100a00 */
[----:B------:R-:W-:Y:S01]  /*2a70*/  USHF.R.U32.HI UR28, URZ, 0x4, UR16 ;  /* 0x000000043f1c7899 */ /* 0x000fe20008011610 */
[----:B------:R-:W1:Y:S02]  /*2a80*/  LDC R0, c[0x0][0x230] ;  /* 0x00008c00ff007b82 */ /* 0x000e640000000800 */
[----:B------:R-:W-:Y:S04]  /*2a90*/  STL.64 [R1+0x1f0], R84 ;  /* 0x0001f05401007387 */ /* 0x000fe80000100a00 */
        /* <DEDUP_REMOVED lines=29> */
[----:B------:R2:W-:Y:S04]  /*2c70*/  STL.64 [R1+0x100], R24 ;  /* 0x0001001801007387 */ /* 0x0005e80000100a00 */
[----:B--2---:R-:W2:Y:S04]  /*2c80*/  LDL.LU.64 R24, [R1] ;  /* 0x0000000001187983 */ /* 0x004ea80000300a00 */
[----:B------:R-:W2:Y:S04]  /*2c90*/  LDL.LU.64 R26, [R1+0x8] ;  /* 0x00000800011a7983 */ /* 0x000ea80000300a00 */
        /* <DEDUP_REMOVED lines=29> */
[----:B------:R-:W2:Y:S01]  /*2e70*/  LDL.LU.64 R86, [R1+0xf8] ;  /* 0x0000f80001567983 */ /* 0x000ea20000300a00 */
[----:B------:R-:W-:-:S02]  /*2e80*/  USHF.R.U32.HI UR30, URZ, 0x4, UR12 ;  /* 0x000000043f1e7899 */ /* 0x000fc4000801160c */
[----:B------:R-:W-:Y:S02]  /*2e90*/  USGXT.U32 UR28, UR28, 0xe ;  /* 0x0000000e1c1c789a */ /* 0x000fe40008000000 */
[----:B------:R-:W-:Y:S01]  /*2ea0*/  USGXT.U32 UR30, UR30, 0xe ;  /* 0x0000000e1e1e789a */ /* 0x000fe20008000000 */
[----:B------:R-:W-:Y:S01]  /*2eb0*/  UMOV UR29, 0x40000040 ;  /* 0x40000040001d7882 */ /* 0x000fe20000000000 */
[----:B------:R-:W-:Y:S01]  /*2ec0*/  UMOV UR31, 0x40000040 ;  /* 0x40000040001f7882 */ /* 0x000fe20000000000 */
[----:B------:R-:W-:Y:S02]  /*2ed0*/  UIADD3 UR32, UP0, UR28, 0x2, URZ ;  /* 0x000000021c207890 */ /* 0x000fe4000ff1e03f */
[----:B------:R-:W-:Y:S01]  /*2ee0*/  UIADD3 UR34, UP1, UR30, 0x2, URZ ;  /* 0x000000021e227890 */ /* 0x000fe2000ff3e03f */
[----:B------:R-:W-:Y:S01]  /*2ef0*/  UMOV UR12, URZ ;  /* 0x0000003f000c7c82 */ /* 0x000fe20008000000 */
[----:B------:R-:W-:Y:S01]  /*2f00*/  UMOV UR13, URZ ;  /* 0x0000003f000d7c82 */ /* 0x000fe20008000000 */
[----:B------:R-:W-:-:S02]  /*2f10*/  UIADD3.X UR33, UR12, 0x40000040, URZ, UP0, !UPT ;  /* 0x400000400c217890 */ /* 0x000fc400087fe43f */
[----:B------:R-:W-:Y:S02]  /*2f20*/  UIADD3.X UR35, UR13, 0x40000040, URZ, UP1, !UPT ;  /* 0x400000400d237890 */ /* 0x000fe40008ffe43f */
[----:B------:R-:W-:Y:S02]  /*2f30*/  UIADD3.64 UR24, UR32, 0x2, URZ ;  /* 0x0000000220187897 */ /* 0x000fe4000fffe03f */
[----:B------:R-:W-:Y:S02]  /*2f40*/  UIADD3.64 UR26, UR34, 0x2, URZ ;  /* 0x00000002221a7897 */ /* 0x000fe4000fffe03f */
[----:B------:R-:W-:Y:S02]  /*2f50*/  UIADD3.64 UR20, UR32, 0x4, URZ ;  /* 0x0000000420147897 */ /* 0x000fe4000fffe03f */
[----:B------:R-:W-:Y:S01]  /*2f60*/  UIADD3.64 UR22, UR34, 0x4, URZ ;  /* 0x0000000422167897 */ /* 0x000fe2000fffe03f */
[----:B--2---:R-:W-:-:S06]  /*2f70*/  WARPGROUP.ARRIVE ;  /* 0x00000000000079c5 */ /* 0x004fcc0000000000 */
[----:B------:R-:W-:Y:S03]  /*2f80*/  HGMMA.64x128x16.F32 R24, gdesc[UR28], R24, gsb0 ;  /* 0x01e000001c1879f0 */ /* 0x000fe60008000818 */
[----:B------:R-:W-:Y:S02]  /*2f90*/  WARPGROUP.DEPBAR.LE gsb0, 0x0 ;  /* 0x00008000000079c5 */ /* 0x000fe40000010000 */
[----:B------:R-:W-:-:S07]  /*2fa0*/  WARPGROUP.ARRIVE ;  /* 0x00000000000079c5 */ /* 0x000fce0000000000 */
[----:B------:R-:W-:Y:S03]  /*2fb0*/  HGMMA.64x128x16.F32 R24, gdesc[UR32], R24, gsb0 ;  /* 0x01e00000201879f0 */ /* 0x000fe60008000818 */
[----:B------:R-:W-:Y:S02]  /*2fc0*/  WARPGROUP.DEPBAR.LE gsb0, 0x0 ;  /* 0x00008000000079c5 */ /* 0x000fe40000010000 */
[----:B------:R-:W-:-:S07]  /*2fd0*/  WARPGROUP.ARRIVE ;  /* 0x00000000000079c5 */ /* 0x000fce0000000000 */
[----:B------:R-:W-:Y:S01]  /*2fe0*/  HGMMA.64x128x16.F32 R24, gdesc[UR24], R24, gsb0 ;  /* 0x01e00000181879f0 */ /* 0x000fe20008000818 */
[----:B------:R-:W-:Y:S02]  /*2ff0*/  UIADD3.64 UR28, UR32, 0x1fe, URZ ;  /* 0x000001fe201c7897 */ /* 0x000fe4000fffe03f */
[----:B------:R-:W-:Y:S02]  /*3000*/  WARPGROUP.DEPBAR.LE gsb0, 0x0 ;  /* 0x00008000000079c5 */ /* 0x000fe40000010000 */
[----:B------:R-:W-:-:S07]  /*3010*/  WARPGROUP.ARRIVE ;  /* 0x00000000000079c5 */ /* 0x000fce0000000000 */
[----:B------:R-:W-:Y:S01]  /*3020*/  HGMMA.64x128x16.F32 R24, gdesc[UR20], R24, gsb0 ;  /* 0x01e00000141879f0 */ /* 0x000fe20008000818 */
[----:B------:R-:W-:Y:S01]  /*3030*/  UIADD3.64 UR36, UR32, 0x200, URZ ;  /* 0x0000020020247897 */ /* 0x000fe2000fffe03f */
[----:B------:R-:W-:Y:S01]  /*3040*/  UMOV UR38, UR34 ;  /* 0x0000002200267c82 */ /* 0x000fe20008000000 */
[----:B------:R-:W-:Y:S01]  /*3050*/  UMOV UR39, UR35 ;  /* 0x0000002300277c82 */ /* 0x000fe20008000000 */
[----:B------:R-:W-:Y:S02]  /*3060*/  WARPGROUP.DEPBAR.LE gsb0, 0x0 ;  /* 0x00008000000079c5 */ /* 0x000fe40000010000 */
[----:B------:R-:W-:Y:S01]  /*3070*/  WARPGROUP.ARRIVE ;  /* 0x00000000000079c5 */ /* 0x000fe20000000000 */
[----:B------:R-:W-:Y:S01]  /*3080*/  UIADD3.64 UR24, UR32, 0x202, URZ ;  /* 0x0000020220187897 */ /* 0x000fe2000fffe03f */
[----:B------:R-:W-:Y:S04]  /*3090*/  STL.64 [R1], R24 ;  /* 0x0000001801007387 */ /* 0x000fe80000100a00 */
[----:B------:R-:W-:Y:S01]  /*30a0*/  HGMMA.64x128x16.F32 R152, gdesc[UR28], R152, gsb0 ;  /* 0x01e000001c9879f0 */ /* 0x000fe20008000898 */
[----:B------:R-:W-:Y:S01]  /*30b0*/  UIADD3.64 UR20, UR32, 0x204, URZ ;  /* 0x0000020420147897 */ /* 0x000fe2000fffe03f */
[----:B------:R-:W-:Y:S01]  /*30c0*/  STL.64 [R1+0x8], R26 ;  /* 0x0000081a01007387 */ /* 0x000fe20000100a00 */
[----:B------:R-:W-:-:S03]  /*30d0*/  UIADD3.64 UR28, UR32, 0x3fe, URZ ;  /* 0x000003fe201c7897 */ /* 0x000fc6000fffe03f */
        /* <DEDUP_REMOVED lines=29> */
[----:B------:R2:W-:Y:S01]  /*32b0*/  STL.64 [R1+0xf8], R86 ;  /* 0x0000f85601007387 */ /* 0x0005e20000100a00 */
[----:B------:R-:W-:-:S02]  /*32c0*/  WARPGROUP.DEPBAR.LE gsb0, 0x0 ;  /* 0x00008000000079c5 */ /* 0x000fc40000010000 */
[----:B------:R-:W-:Y:S01]  /*32d0*/  WARPGROUP.ARRIVE ;  /* 0x00000000000079c5 */ /* 0x000fe20000000000 */
[----:B--2---:R-:W2:Y:S04]  /*32e0*/  LDL.LU.64 R86, [R1+0x1f8] ;  /* 0x0001f80001567983 */ /* 0x004ea80000300a00 */
[----:B------:R-:W2:Y:S01]  /*32f0*/  LDL.LU.64 R84, [R1+0x1f0] ;  /* 0x0001f00001547983 */ /* 0x000ea20000300a00 */
[----:B------:R-:W-:Y:S03]  /*3300*/  HGMMA.64x128x16.F32 R152, gdesc[UR36], R152, gsb0 ;  /* 0x01e00000249879f0 */ /* 0x000fe60008000898 */
[----:B------:R-:W2:Y:S01]  /*3310*/  LDL.LU.64 R82, [R1+0x1e8] ;  /* 0x0001e80001527983 */ /* 0x000ea20000300a00 */
[----:B------:R-:W-:Y:S01]  /*3320*/  UIADD3.64 UR36, UR32, 0x400, URZ ;  /* 0x0000040020247897 */ /* 0x000fe2000fffe03f */
[----:B------:R-:W-:Y:S01]  /*3330*/  UMOV UR38, UR34 ;  /* 0x0000002200267c82 */ /* 0x000fe20008000000 */
[----:B------:R-:W-:Y:S01]  /*3340*/  UMOV UR39, UR35 ;  /* 0x0000002300277c82 */ /* 0x000fe20008000000 */
        /* <DEDUP_REMOVED lines=29> */
[----:B------:R-:W-:-:S02]  /*3520*/  UIADD3 UR18, UR18, 0x40, URZ ;  /* 0x0000004012127890 */ /* 0x000fc4000fffe03f */
[----:B------:R-:W-:-:S04]  /*3530*/  UIADD3 UR40, UR40, 0x1, URZ ;  /* 0x0000000128287890 */ /* 0x000fc8000fffe03f */
[----:B-1----:R-:W-:Y:S01]  /*3540*/  ISETP.LE.AND P0, PT, R0, UR18, PT ;  /* 0x0000001200007c0c */ /* 0x002fe2000bf03270 */
[----:B------:R-:W-:-:S04]  /*3550*/  UISETP.NE.U32.AND UP0, UPT, UR40, 0x3, UPT ;  /* 0x000000032800788c */ /* 0x000fc8000bf05070 */
[----:B------:R-:W-:Y:S01]  /*3560*/  USEL UR12, URZ, 0x1, UP0 ;  /* 0x000000013f0c7887 */ /* 0x000fe20008000000 */
[----:B------:R-:W-:Y:S02]  /*3570*/  WARPGROUP.DEPBAR.LE gsb0, 0x0 ;  /* 0x00008000000079c5 */ /* 0x000fe40000010000 */
[----:B------:R-:W-:Y:S01]  /*3580*/  WARPGROUP.ARRIVE ;  /* 0x00000000000079c5 */ /* 0x000fe20000000000 */
[----:B------:R-:W-:Y:S02]  /*3590*/  USEL UR40, UR40, URZ, UP0 ;  /* 0x0000003f28287287 */ /* 0x000fe40008000000 */
[----:B------:R-:W-:-:S03]  /*35a0*/  ULOP3.LUT UR41, UR41, UR12, URZ, 0x3c, !UPT ;  /* 0x0000000c29297292 */ /* 0x000fc6000f8e3c3f */
[----:B------:R-:W-:Y:S01]  /*35b0*/  HGMMA.64x128x16.F32 R152, gdesc[UR24], R152, gsb0 ;  /* 0x01e00000189879f0 */ /* 0x000fe20008000898 */
[----:B------:R-:W-:Y:S02]  /*35c0*/  UIADD3.64 UR24, UR32, 0x402, URZ ;  /* 0x0000040220187897 */ /* 0x000fe4000fffe03f */
[----:B------:R-:W-:Y:S02]  /*35d0*/  WARPGROUP.DEPBAR.LE gsb0, 0x0 ;  /* 0x00008000000079c5 */ /* 0x000fe40000010000 */
[----:B------:R-:W-:-:S07]  /*35e0*/  WARPGROUP.ARRIVE ;  /* 0x00000000000079c5 */ /* 0x000fce0000000000 */
        /* <DEDUP_REMOVED lines=18> */
[----:B--2---:R-:W-:-:S07]  /*3710*/  WARPGROUP.ARRIVE ;  /* 0x00000000000079c5 */ /* 0x004fce0000000000 */
[----:B------:R-:W-:Y:S01]  /*3720*/  HGMMA.64x128x16.F32 R24, gdesc[UR28], R24, gsb0 ;  /* 0x01e000001c1879f0 */ /* 0x000fe20008000818 */
[----:B------:R-:W-:Y:S01]  /*3730*/  UIADD3.64 UR28, UR32, 0x600, URZ ;  /* 0x00000600201c7897 */ /* 0x000fe2000fffe03f */
[----:B------:R-:W-:Y:S01]  /*3740*/  UMOV UR30, UR34 ;  /* 0x00000022001e7c82 */ /* 0x000fe20008000000 */
[----:B------:R-:W-:Y:S01]  /*3750*/  UMOV UR31, UR35 ;  /* 0x00000023001f7c82 */ /* 0x000fe20008000000 */
[----:B------:R-:W-:Y:S02]  /*3760*/  WARPGROUP.DEPBAR.LE gsb0, 0x0 ;  /* 0x00008000000079c5 */ /* 0x000fe40000010000 */
[----:B------:R-:W-:-:S06]  /*3770*/  WARPGROUP.ARRIVE ;  /* 0x00000000000079c5 */ /* 0x000fcc0000000000 */
[----:B------:R-:W-:Y:S03]  /*3780*/  HGMMA.64x128x16.F32 R24, gdesc[UR28], R24, gsb0 ;  /* 0x01e000001c1879f0 */ /* 0x000fe60008000818 */
[----:B------:R-:W-:Y:S02]  /*3790*/  WARPGROUP.DEPBAR.LE gsb0, 0x0 ;  /* 0x00008000000079c5 */ /* 0x000fe40000010000 */
[----:B------:R-:W-:-:S07]  /*37a0*/  WARPGROUP.ARRIVE ;  /* 0x00000000000079c5 */ /* 0x000fce0000000000 */
[----:B------:R-:W-:Y:S03]  /*37b0*/  HGMMA.64x128x16.F32 R24, gdesc[UR24], R24, gsb0 ;  /* 0x01e00000181879f0 */ /* 0x000fe60008000818 */
[----:B------:R-:W-:Y:S02]  /*37c0*/  WARPGROUP.DEPBAR.LE gsb0, 0x0 ;  /* 0x00008000000079c5 */ /* 0x000fe40000010000 */
[----:B------:R-:W-:-:S07]  /*37d0*/  WARPGROUP.ARRIVE ;  /* 0x00000000000079c5 */ /* 0x000fce0000000000 */
[----:B------:R-:W-:Y:S03]  /*37e0*/  HGMMA.64x128x16.F32 R24, gdesc[UR20], R24, gsb0 ;  /* 0x01e00000141879f0 */ /* 0x000fe60008000818 */
[----:B------:R-:W-:Y:S02]  /*37f0*/  WARPGROUP.DEPBAR.LE gsb0, 0x0 ;  /* 0x00008000000079c5 */ /* 0x000fe40000010000 */
[----:B------:R-:W-:Y:S05]  /*3800*/  @!P0 BRA `(.L_x_49) ;  /* 0xfffffff000108947 */ /* 0x000fea000383ffff */
.L_x_47:
[----:B------:R5:W-:Y:S04]  /*3810*/  STL [R1+0x10c], R84 ;  /* 0x00010c5401007387 */ /* 0x000be80000100800 */
[----:B------:R-:W2:Y:S01]  /*3820*/  LDL.LU R8, [R1] ;  /* 0x0000000001087983 */ /* 0x000ea20000300800 */
[----:B---3--:R-:W-:Y:S06]  /*3830*/  BAR.SYNC.DEFER_BLOCKING 0x0 ;  /* 0x0000000000007b1d */ /* 0x008fec0000010000 */
[----:B-----5:R-:W2:Y:S04]  /*3840*/  LDL.LU R84, [R1+0x4] ;  /* 0x0000040001547983 */ /* 0x020ea80000300800 */
[----:B------:R3:W-:Y:S04]  /*3850*/  STL [R1+0x108], R85 ;  /* 0x0001085501007387 */ /* 0x0007e80000100800 */
[----:B---3--:R-:W3:Y:S01]  /*3860*/  LDL.LU R85, [R1+0xc] ;  /* 0x00000c0001557983 */ /* 0x008ee20000300800 */
[----:B------:R-:W5:Y:S03]  /*3870*/  @!P2 SYNCS.CCTL.IV [UR42+0x24000] ;  /* 0x02400000ff00a9b1 */ /* 0x000f66000800002a */
[----:B------:R-:W3:Y:S04]  /*3880*/  LDL.LU R9, [R1+0x8] ;  /* 0x0000080001097983 */ /* 0x000ee80000300800 */
[----:B------:R1:W-:Y:S01]  /*3890*/  STL [R1+0x104], R86 ;  /* 0x0001045601007387 */ /* 0x0003e20000100800 */
[----:B-----5:R-:W-:Y:S06]  /*38a0*/  BAR.SYNC.DEFER_BLOCKING 0x0 ;  /* 0x0000000000007b1d */ /* 0x020fec0000010000 */
[----:B-1----:R-:W5:Y:S04]  /*38b0*/  LDL.LU R86, [R1+0x14] ;  /* 0x0000140001567983 */ /* 0x002f680000300800 */
[----:B------:R-:W5:Y:S04]  /*38c0*/  LDL.LU R10, [R1+0x10] ;  /* 0x00001000010a7983 */ /* 0x000f680000300800 */
[----:B------:R1:W-:Y:S01]  /*38d0*/  STL [R1+0x100], R87 ;  /* 0x0001005701007387 */ /* 0x0003e20000100800 */
[----:B------:R-:W-:Y:S01]  /*38e0*/  F2FP.F16.F32.PACK_AB R88, R89, R88 ;  /* 0x000000585958723e */ /* 0x000fe200000000ff */
[----:B------:R-:W2:Y:S02]  /*38f0*/  @!P2 SYNCS.CCTL.IV [UR42+0x24008] ;  /* 0x02400800ff00a9b1 */ /* 0x000ea4000800002a */
[----:B-1----:R-:W5:Y:S04]  /*3900*/  LDL.LU R87, [R1+0x1c] ;  /* 0x00001c0001577983 */ /* 0x002f680000300800 */
[----:B------:R-:W5:Y:S04]  /*3910*/  LDL.LU R11, [R1+0x18] ;  /* 0x00001800010b7983 */ /* 0x000f680000300800 */
[----:B------:R-:W5:Y:S04]  /*3920*/  LDL.LU R3, [R1+0x24] ;  /* 0x0000240001037983 */ /* 0x000f680000300800 */
[----:B----4-:R-:W4:Y:S04]  /*3930*/  LDL.LU R4, [R1+0x20] ;  /* 0x0000200001047983 */ /* 0x010f280000300800 */
[----:B------:R-:W4:Y:S04]  /*3940*/  LDL.LU R2, [R1+0x2c] ;  /* 0x00002c0001027983 */ /* 0x000f280000300800 */
        /* <DEDUP_REMOVED lines=52> */
[----:B------:R-:W4:Y:S01]  /*3c90*/  LDL.LU R0, [R1+0xf8] ;  /* 0x0000f80001007983 */ /* 0x000f220000300800 */
[----:B--2---:R-:W-:Y:S01]  /*3ca0*/  F2FP.F16.F32.PACK_AB R8, R84, R8 ;  /* 0x000000085408723e */ /* 0x004fe200000000ff */
[----:B------:R-:W-:Y:S06]  /*3cb0*/  BAR.SYNC.DEFER_BLOCKING 0x0 ;  /* 0x0000000000007b1d */ /* 0x000fec0000010000 */
[----:B------:R-:W2:Y:S01]  /*3cc0*/  LDL.LU R84, [R1+0x10c] ;  /* 0x00010c0001547983 */ /* 0x000ea20000300800 */
[----:B---3--:R-:W-:-:S03]  /*3cd0*/  F2FP.F16.F32.PACK_AB R9, R85, R9 ;  /* 0x000000095509723e */ /* 0x008fc600000000ff */
[----:B------:R-:W2:Y:S01]  /*3ce0*/  LDL.LU R85, [R1+0x108] ;  /* 0x0001080001557983 */ /* 0x000ea20000300800 */
[----:B-----5:R-:W-:Y:S02]  /*3cf0*/  F2FP.F16.F32.PACK_AB R10, R86, R10 ;  /* 0x0000000a560a723e */ /* 0x020fe400000000ff */
[----:B------:R-:W-:Y:S01]  /*3d00*/  F2FP.F16.F32.PACK_AB R24, R25, R24 ;  /* 0x000000181918723e */ /* 0x000fe200000000ff */
[----:B------:R-:W3:Y:S01]  /*3d10*/  LDL.LU R86, [R1+0x104] ;  /* 0x0001040001567983 */ /* 0x000ee20000300800 */
[----:B------:R-:W-:Y:S02]  /*3d20*/  F2FP.F16.F32.PACK_AB R11, R87, R11 ;  /* 0x0000000b570b723e */ /* 0x000fe400000000ff */
[----:B------:R-:W-:Y:S01]  /*3d30*/  ELECT P0, URZ, PT ;  /* 0x00000000003f782f */ /* 0x000fe20003800000 */
[----:B------:R-:W3:Y:S01]  /*3d40*/  LDL.LU R87, [R1+0x100] ;  /* 0x0001000001577983 */ /* 0x000ee20000300800 */
[----:B------:R-:W-:Y:S01]  /*3d50*/  F2FP.F16.F32.PACK_AB R89, R91, R90 ;  /* 0x0000005a5b59723e */ /* 0x000fe200000000ff */
[----:B------:R-:W1:Y:S01]  /*3d60*/  @!P2 SYNCS.CCTL.IV [UR42+0x24010] ;  /* 0x02401000ff00a9b1 */ /* 0x000e62000800002a */
[----:B------:R-:W-:Y:S01]  /*3d70*/  F2FP.F16.F32.PACK_AB R90, R93, R92 ;  /* 0x0000005c5d5a723e */ /* 0x000fe200000000ff */
[----:B------:R-:W-:Y:S01]  /*3d80*/  UMOV UR18, UR19 ;  /* 0x0000001300127c82 */ /* 0x000fe20008000000 */
[----:B------:R-:W-:-:S02]  /*3d90*/  F2FP.F16.F32.PACK_AB R25, R27, R26 ;  /* 0x0000001a1b19723e */ /* 0x000fc400000000ff */
[----:B----4-:R-:W-:Y:S02]  /*3da0*/  F2FP.F16.F32.PACK_AB R4, R3, R4 ;  /* 0x000000040304723e */ /* 0x010fe400000000ff */
[----:B------:R-:W4:Y:S01]  /*3db0*/  S2R R3, SR_TID.X ;  /* 0x0000000000037919 */ /* 0x000f220000002100 */
[----:B------:R-:W-:Y:S02]  /*3dc0*/  F2FP.F16.F32.PACK_AB R26, R29, R28 ;  /* 0x0000001c1d1a723e */ /* 0x000fe400000000ff */
[----:B------:R-:W-:Y:S02]  /*3dd0*/  F2FP.F16.F32.PACK_AB R152, R153, R152 ;  /* 0x000000989998723e */ /* 0x000fe400000000ff */
[----:B------:R-:W-:Y:S02]  /*3de0*/  F2FP.F16.F32.PACK_AB R5, R2, R5 ;  /* 0x000000050205723e */ /* 0x000fe400000000ff */
[----:B------:R-:W-:Y:S02]  /*3df0*/  F2FP.F16.F32.PACK_AB R153, R155, R154 ;  /* 0x0000009a9b99723e */ /* 0x000fe400000000ff */
[----:B------:R-:W-:-:S02]  /*3e00*/  F2FP.F16.F32.PACK_AB R184, R185, R184 ;  /* 0x000000b8b9b8723e */ /* 0x000fc400000000ff */
[----:B------:R-:W-:Y:S02]  /*3e10*/  F2FP.F16.F32.PACK_AB R154, R157, R156 ;  /* 0x0000009c9d9a723e */ /* 0x000fe400000000ff */
        /* <DEDUP_REMOVED lines=9> */
[----:B------:R-:W-:Y:S01]  /*3eb0*/  F2FP.F16.F32.PACK_AB R56, R57, R56 ;  /* 0x000000383938723e */ /* 0x000fe200000000ff */
[C---:B----4-:R-:W-:Y:S01]  /*3ec0*/  IMAD.SHL.U32 R93, R3.reuse, 0x10, RZ ;  /* 0x00000010035d7824 */ /* 0x050fe200078e00ff */
[----:B------:R-:W-:-:S02]  /*3ed0*/  LOP3.LUT R2, R3, 0x7f, RZ, 0xc0, !PT ;  /* 0x0000007f03027812 */ /* 0x000fc400078ec0ff */
[----:B------:R-:W-:Y:S02]  /*3ee0*/  SHF.R.U32.HI R28, RZ, 0x5, R3 ;  /* 0x00000005ff1c7819 */ /* 0x000fe40000011603 */
[----:B------:R-:W-:Y:S02]  /*3ef0*/  ISETP.LT.U32.AND P0, PT, R2, 0x40, P0 ;  /* 0x000000400200780c */ /* 0x000fe40000701070 */
[----:B------:R-:W-:Y:S02]  /*3f00*/  F2FP.F16.F32.PACK_AB R27, R31, R30 ;  /* 0x0000001e1f1b723e */ /* 0x000fe400000000ff */
[----:B------:R-:W-:Y:S02]  /*3f10*/  F2FP.F16.F32.PACK_AB R57, R59, R58 ;  /* 0x0000003a3b39723e */ /* 0x000fe400000000ff */
[----:B------:R-:W-:Y:S02]  /*3f20*/  F2FP.F16.F32.PACK_AB R58, R61, R60 ;  /* 0x0000003c3d3a723e */ /* 0x000fe400000000ff */
[----:B------:R-:W-:-:S02]  /*3f30*/  F2FP.F16.F32.PACK_AB R59, R63, R62 ;  /* 0x0000003e3f3b723e */ /* 0x000fc400000000ff */
[----:B------:R-:W-:Y:S02]  /*3f40*/  F2FP.F16.F32.PACK_AB R6, R252, R6 ;  /* 0x00000006fc06723e */ /* 0x000fe400000000ff */
[----:B------:R-:W-:Y:S01]  /*3f50*/  F2FP.F16.F32.PACK_AB R7, R251, R7 ;  /* 0x00000007fb07723e */ /* 0x000fe200000000ff */
[----:B------:R-:W-:Y:S01]  /*3f60*/  VOTEU.ANY UP0, P0 ;  /* 0x00000000003f7886 */ /* 0x000fe20000000100 */
[----:B------:R-:W-:Y:S01]  /*3f70*/  F2FP.F16.F32.PACK_AB R160, R161, R160 ;  /* 0x000000a0a1a0723e */ /* 0x000fe200000000ff */
[----:B------:R-:W-:Y:S01]  /*3f80*/  VOTEU.ANY UP1, P0 ;  /* 0x00000000003f7886 */ /* 0x000fe20000020100 */
[----:B------:R-:W-:Y:S02]  /*3f90*/  F2FP.F16.F32.PACK_AB R161, R163, R162 ;  /* 0x000000a2a3a1723e */ /* 0x000fe400000000ff */
[----:B------:R-:W-:Y:S01]  /*3fa0*/  F2FP.F16.F32.PACK_AB R192, R193, R192 ;  /* 0x000000c0c1c0723e */ /* 0x000fe200000000ff */
[----:B------:R-:W-:Y:S01]  /*3fb0*/  @UP0 UMOV UR13, UR11 ;  /* 0x0000000b000d0c82 */ /* 0x000fe20008000000 */
        /* <DEDUP_REMOVED lines=78> */
[----:B------:R-:W-:Y:S01]  /*44a0*/  F2FP.F16.F32.PACK_AB R227, R227, R0 ;  /* 0x00000000e3e3723e */ /* 0x000fe200000000ff */
[----:B------:R-:W-:Y:S01]  /*44b0*/  IMAD.SHL.U32 R0, R3, 0x80, RZ ;  /* 0x0000008003007824 */ /* 0x000fe200078e00ff */
[----:B------:R-:W-:-:S02]  /*44c0*/  F2FP.F16.F32.PACK_AB R144, R145, R144 ;  /* 0x000000909190723e */ /* 0x000fc400000000ff */
[----:B------:R-:W-:Y:S02]  /*44d0*/  F2FP.F16.F32.PACK_AB R114, R117, R116 ;  /* 0x000000747572723e */ /* 0x000fe400000000ff */
[----:B------:R-:W-:Y:S02]  /*44e0*/  LOP3.LUT R0, R0, 0x780, RZ, 0xc0, !PT ;  /* 0x0000078000007812 */ /* 0x000fe400078ec0ff */
[----:B------:R-:W-:Y:S02]  /*44f0*/  F2FP.F16.F32.PACK_AB R115, R119, R118 ;  /* 0x000000767773723e */ /* 0x000fe400000000ff */
[----:B------:R-:W-:Y:S02]  /*4500*/  LOP3.LUT R0, R0, 0x70, R93, 0xf8, !PT ;  /* 0x0000007000007812 */ /* 0x000fe400078ef85d */
[----:B------:R-:W-:Y:S02]  /*4510*/  F2FP.F16.F32.PACK_AB R145, R147, R146 ;  /* 0x000000929391723e */ /* 0x000fe400000000ff */
[----:B------:R-:W-:Y:S01]  /*4520*/  LOP3.LUT R0, R0, 0x10, R3, 0x78, !PT ;  /* 0x0000001000007812 */ /* 0x000fe200078e7803 */
[----:B------:R-:W-:Y:S01]  /*4530*/  IMAD.SHL.U32 R3, R3, 0x40, RZ ;  /* 0x0000004003037824 */ /* 0x000fe200078e00ff */
[----:B------:R-:W-:-:S02]  /*4540*/  F2FP.F16.F32.PACK_AB R48, R49, R48 ;  /* 0x000000303130723e */ /* 0x000fc400000000ff */
[----:B------:R-:W-:Y:S02]  /*4550*/  F2FP.F16.F32.PACK_AB R146, R149, R148 ;  /* 0x000000949592723e */ /* 0x000fe400000000ff */
[----:B------:R-:W-:Y:S02]  /*4560*/  LOP3.LUT R0, R0, 0x1800, R3, 0xf8, !PT ;  /* 0x0000180000007812 */ /* 0x000fe400078ef803 */
[----:B------:R-:W-:Y:S02]  /*4570*/  F2FP.F16.F32.PACK_AB R147, R151, R150 ;  /* 0x000000969793723e */ /* 0x000fe400000000ff */
[C---:B------:R-:W-:Y:S01]  /*4580*/  LOP3.LUT R3, R0.reuse, 0x20, RZ, 0x3c, !PT ;  /* 0x0000002000037812 */ /* 0x040fe200078e3cff */
[----:B------:R-:W-:Y:S01]  /*4590*/  VIADD R2, R0, UR42 ;  /* 0x0000002a00027c36 */ /* 0x000fe20008000000 */
[----:B------:R-:W-:Y:S02]  /*45a0*/  F2FP.F16.F32.PACK_AB R49, R51, R50 ;  /* 0x000000323331723e */ /* 0x000fe400000000ff */
[----:B------:R-:W-:Y:S01]  /*45b0*/  F2FP.F16.F32.PACK_AB R80, R81, R80 ;  /* 0x000000505150723e */ /* 0x000fe200000000ff */
[----:B------:R-:W-:Y:S01]  /*45c0*/  VIADD R3, R3, UR42 ;  /* 0x0000002a03037c36 */ /* 0x000fe20008000000 */
[----:B-1----:R1:W-:Y:S01]  /*45d0*/  STSM.16.M88.4 [R2], R8 ;  /* 0x0000000802007844 */ /* 0x0023e20000000200 */
[----:B------:R-:W-:-:S02]  /*45e0*/  F2FP.F16.F32.PACK_AB R50, R53, R52 ;  /* 0x000000343532723e */ /* 0x000fc400000000ff */
[----:B------:R-:W-:Y:S01]  /*45f0*/  F2FP.F16.F32.PACK_AB R51, R55, R54 ;  /* 0x000000363733723e */ /* 0x000fe200000000ff */
[----:B------:R-:W-:Y:S01]  /*4600*/  STSM.16.M88.4 [R2+0x8000], R20 ;  /* 0x0080001402007844 */ /* 0x000fe20000000200 */
[----:B------:R-:W-:Y:S02]  /*4610*/  F2FP.F16.F32.PACK_AB R81, R83, R82 ;  /* 0x000000525351723e */ /* 0x000fe400000000ff */
[----:B------:R-:W-:Y:S01]  /*4620*/  R2UR UR12, R28 ;  /* 0x000000001c0c72ca */ /* 0x000fe200000e0000 */
[----:B------:R-:W-:Y:S01]  /*4630*/  STSM.16.M88.4 [R2+0x2000], R152 ;  /* 0x0020009802007844 */ /* 0x000fe20000000200 */
[----:B--2---:R-:W-:-:S03]  /*4640*/  F2FP.F16.F32.PACK_AB R82, R85, R84 ;  /* 0x000000545552723e */ /* 0x004fc600000000ff */
[----:B------:R-:W-:Y:S04]  /*4650*/  STSM.16.M88.4 [R2+0xa000], R184 ;  /* 0x00a000b802007844 */ /* 0x000fe80000000200 */
[----:B------:R-:W-:Y:S01]  /*4660*/  STSM.16.M88.4 [R2+0x4000], R88 ;  /* 0x0040005802007844 */ /* 0x000fe20000000200 */
[C---:B-1----:R-:W-:Y:S02]  /*4670*/  LOP3.LUT R8, R0.reuse, 0x40, RZ, 0x3c, !PT ;  /* 0x0000004000087812 */ /* 0x042fe400078e3cff */
[----:B------:R-:W-:Y:S01]  /*4680*/  LOP3.LUT R0, R0, 0x60, RZ, 0x3c, !PT ;  /* 0x0000006000007812 */ /* 0x000fe200078e3cff */
[----:B------:R-:W-:Y:S01]  /*4690*/  STSM.16.M88.4 [R2+0xc000], R120 ;  /* 0x00c0007802007844 */ /* 0x000fe20000000200 */
[----:B------:R-:W-:Y:S01]  /*46a0*/  ULOP3.LUT UR12, UR12, 0x1, URZ, 0xc0, !UPT ;  /* 0x000000010c0c7892 */ /* 0x000fe2000f8ec03f */
[----:B------:R-:W-:-:S02]  /*46b0*/  VIADD R8, R8, UR42 ;  /* 0x0000002a08087c36 */ /* 0x000fc40008000000 */
[----:B------:R-:W-:Y:S01]  /*46c0*/  STSM.16.M88.4 [R2+0x6000], R24 ;  /* 0x0060001802007844 */ /* 0x000fe20000000200 */
[----:B------:R-:W-:Y:S01]  /*46d0*/  VIADD R0, R0, UR42 ;  /* 0x0000002a00007c36 */ /* 0x000fe20008000000 */
[----:B------:R-:W-:Y:S02]  /*46e0*/  ULEA UR17, UR12, UR15, 0x6 ;  /* 0x0000000f0c117291 */ /* 0x000fe4000f8e303f */
[----:B------:R-:W-:Y:S01]  /*46f0*/  STSM.16.M88.4 [R2+0xe000], R56 ;  /* 0x00e0003802007844 */ /* 0x000fe20000000200 */
[----:B------:R-:W-:-:S03]  /*4700*/  ULEA UR16, UR12, UR42, 0xf ;  /* 0x0000002a0c107291 */ /* 0x000fc6000f8e783f */
[----:B------:R-:W-:Y:S01]  /*4710*/  STSM.16.M88.4 [R3], R4 ;  /* 0x0000000403007844 */ /* 0x000fe20000000200 */
[----:B------:R-:W-:-:S03]  /*4720*/  @UP0 UMOV UR12, UR10 ;  /* 0x0000000a000c0c82 */ /* 0x000fc60008000000 */
[----:B------:R-:W-:Y:S04]  /*4730*/  STSM.16.M88.4 [R3+0x8000], R216 ;  /* 0x008000d803007844 */ /* 0x000fe80000000200 */
[----:B------:R-:W-:Y:S04]  /*4740*/  STSM.16.M88.4 [R3+0x2000], R160 ;  /* 0x002000a003007844 */ /* 0x000fe80000000200 */
[----:B------:R-:W-:Y:S04]  /*4750*/  STSM.16.M88.4 [R3+0xa000], R192 ;  /* 0x00a000c003007844 */ /* 0x000fe80000000200 */
[----:B------:R-:W-:Y:S01]  /*4760*/  STSM.16.M88.4 [R3+0x4000], R96 ;  /* 0x0040006003007844 */ /* 0x000fe20000000200 */
[----:B---3--:R-:W-:-:S03]  /*4770*/  F2FP.F16.F32.PACK_AB R83, R87, R86 ;  /* 0x000000565753723e */ /* 0x008fc600000000ff */
[----:B------:R-:W-:Y:S04]  /*4780*/  STSM.16.M88.4 [R3+0xc000], R128 ;  /* 0x00c0008003007844 */ /* 0x000fe80000000200 */
[----:B------:R-:W-:Y:S04]  /*4790*/  STSM.16.M88.4 [R3+0x6000], R32 ;  /* 0x0060002003007844 */ /* 0x000fe80000000200 */
[----:B------:R-:W-:Y:S04]  /*47a0*/  STSM.16.M88.4 [R3+0xe000], R64 ;  /* 0x00e0004003007844 */ /* 0x000fe80000000200 */
[----:B------:R-:W-:Y:S04]  /*47b0*/  STSM.16.M88.4 [R8], R12 ;  /* 0x0000000c08007844 */ /* 0x000fe80000000200 */
[----:B------:R-:W-:Y:S04]  /*47c0*/  STSM.16.M88.4 [R8+0x8000], R220 ;  /* 0x008000dc08007844 */ /* 0x000fe80000000200 */
[----:B------:R-:W-:Y:S04]  /*47d0*/  STSM.16.M88.4 [R8+0x2000], R168 ;  /* 0x002000a808007844 */ /* 0x000fe80000000200 */
[----:B------:R-:W-:Y:S04]  /*47e0*/  STSM.16.M88.4 [R8+0xa000], R200 ;  /* 0x00a000c808007844 */ /* 0x000fe80000000200 */
[----:B------:R-:W-:Y:S04]  /*47f0*/  STSM.16.M88.4 [R8+0x4000], R104 ;  /* 0x0040006808007844 */ /* 0x000fe80000000200 */
        /* <DEDUP_REMOVED lines=10> */
[----:B------:R-:W-:Y:S01]  /*48a0*/  STSM.16.M88.4 [R0+0xe000], R80 ;  /* 0x00e0005000007844 */ /* 0x000fe20000000200 */
[----:B------:R1:W-:Y:S06]  /*48b0*/  MEMBAR.ALL.CTA ;  /* 0x0000000000007992 */ /* 0x0003ec0000008000 */
[----:B-1----:R-:W1:Y:S02]  /*48c0*/  FENCE.VIEW.ASYNC.S ;  /* 0x00000000000073c6 */ /* 0x002e640000000000 */
[----:B-1----:R-:W-:Y:S06]  /*48d0*/  BAR.SYNC.DEFER_BLOCKING 0x0 ;  /* 0x0000000000007b1d */ /* 0x002fec0000010000 */
[----:B------:R1:W-:Y:S01]  /*48e0*/  @UP1 UTMASTG.2D [UR16], [UR12] ;  /* 0x000000100c0013b5 */ /* 0x0003e20008008000 */
[----:B------:R0:W-:Y:S01]  /*48f0*/  UTMACMDFLUSH ;  /* 0x00000000000079b7 */ /* 0x0001e20000000000 */
[----:B------:R-:W-:-:S04]  /*4900*/  DEPBAR.LE SB0, 0x0 ;  /* 0x000080000000791a */ /* 0x000fc80000000000 */
[----:B------:R-:W-:Y:S06]  /*4910*/  BAR.SYNC.DEFER_BLOCKING 0x0 ;  /* 0x0000000000007b1d */ /* 0x000fec0000010000 */
[----:B-1----:R-:W-:Y:S05]  /*4920*/  EXIT ;  /* 0x000000000000794d */ /* 0x002fea0003800000 */
.L_x_48:
[----:B------:R-:W1:Y:S02]  /*4930*/  SYNCS.PHASECHK.TRANS64.TRYWAIT P0, [UR24+0x24000], R0 ;  /* 0x02400000ff0075a7 */ /* 0x000e640008000158 */
[----:B-1----:R-:W-:Y:S05]  /*4940*/  @!P0 BRA `(.L_x_48) ;  /* 0xfffffffc00f88947 */ /* 0x002fea000383ffff */
[----:B------:R-:W-:Y:S05]  /*4950*/  BRA `(.L_x_50) ;  /* 0xffffffe000407947 */ /* 0x000fea000383ffff */
.L_x_51:
[----:B------:R-:W-:-:S00]  /*4960*/  BRA `(.L_x_51) ;  /* 0xfffffffc00fc7947 */ /* 0x000fc0000383ffff */
[----:B------:R-:W-:-:S00]  /*4970*/  NOP ;  /* 0x0000000000007918 */ /* 0x000fc00000000000 */
        /* <DEDUP_REMOVED lines=8> */
.L_x_52:


//--------------------- .nv.shared.gluon_wgmma    --------------------------
	.section	.nv.shared.gluon_wgmma,"aw",@nobits
	.sectionflags	@""
	.align	16
	.zero		1024


//--------------------- .nv.shared.reserved.0     --------------------------
	.section	.nv.shared.reserved.0,"aw",@nobits
	.weak		__nv_reservedSMEM_offset_0_alias
	.size		__nv_reservedSMEM_offset_0_alias, 0, 0
	.other		__nv_reservedSMEM_offset_0_alias,@"STO_CUDA_RESERVED_SHARED STV_DEFAULT"
__nv_reservedSMEM_offset_0_alias:
	.zero		0


//--------------------- .nv.constant0.gluon_wgmma --------------------------
	.section	.nv.constant0.gluon_wgmma,"a",@progbits
	.sectionflags	@""
	.align	4
.nv.constant0.gluon_wgmma:
	.zero		608


//--------------------- SYMBOLS --------------------------

	.type		.nv.reservedSmem.offset0,@object
	.size		.nv.reservedSmem.offset0,0x4
